//
// Generated by NVIDIA NVVM Compiler
//
// Compiler Build ID: CL-36424714
// Cuda compilation tools, release 13.0, V13.0.88
// Based on NVVM 20.0.0
//

.version 9.0
.target sm_100
.address_size 64

	// .globl	_Z15InitXorwowStateiP17curandStateXORWOWii
.global .align 4 .b8 precalc_xorwow_matrix[102400];
.global .align 4 .b8 precalc_xorwow_offset_matrix[102400];
.global .align 4 .b8 mrg32k3aM1[2304];
.global .align 4 .b8 mrg32k3aM2[2304];
.global .align 4 .b8 mrg32k3aM1SubSeq[2016];
.global .align 4 .b8 mrg32k3aM2SubSeq[2016];
.global .align 4 .b8 mrg32k3aM1Seq[2304];
.global .align 4 .b8 mrg32k3aM2Seq[2304];
.const .align 8 .b8 __cr_lgamma_table[72];

.visible .entry _Z15InitXorwowStateiP17curandStateXORWOWii(
	.param .u32 _Z15InitXorwowStateiP17curandStateXORWOWii_param_0,
	.param .u64 .ptr .align 1 _Z15InitXorwowStateiP17curandStateXORWOWii_param_1,
	.param .u32 _Z15InitXorwowStateiP17curandStateXORWOWii_param_2,
	.param .u32 _Z15InitXorwowStateiP17curandStateXORWOWii_param_3
)
{
	.reg .pred 	%p<49>;
	.reg .b32 	%r<808>;
	.reg .b64 	%rd<30>;

	ld.param.u32 	%r365, [_Z15InitXorwowStateiP17curandStateXORWOWii_param_0];
	ld.param.u64 	%rd14, [_Z15InitXorwowStateiP17curandStateXORWOWii_param_1];
	ld.param.u32 	%r367, [_Z15InitXorwowStateiP17curandStateXORWOWii_param_2];
	ld.param.u32 	%r366, [_Z15InitXorwowStateiP17curandStateXORWOWii_param_3];
	mov.u32 	%r368, %tid.x;
	mov.u32 	%r369, %ctaid.x;
	mov.u32 	%r370, %ntid.x;
	mad.lo.s32 	%r1, %r369, %r370, %r368;
	setp.ge.u32 	%p1, %r1, %r367;
	@%p1 bra 	$L__BB0_86;
	cvta.to.global.u64 	%rd15, %rd14;
	cvt.u64.u32 	%rd28, %r1;
	mul.wide.u32 	%rd16, %r1, 48;
	add.s64 	%rd2, %rd15, %rd16;
	xor.b32  	%r371, %r365, -1429050551;
	mul.lo.s32 	%r372, %r371, 1099087573;
	setp.gt.s32 	%p2, %r365, -1;
	selp.b32 	%r373, -644748465, -1947113066, %p2;
	add.s32 	%r374, %r373, %r372;
	add.s32 	%r2, %r374, 6615241;
	add.s32 	%r375, %r372, 123456789;
	st.global.v2.u32 	[%rd2], {%r2, %r375};
	xor.b32  	%r376, %r372, 362436069;
	add.s32 	%r377, %r373, 521288629;
	st.global.v2.u32 	[%rd2+8], {%r376, %r377};
	xor.b32  	%r378, %r373, 88675123;
	add.s32 	%r379, %r372, 5783321;
	st.global.v2.u32 	[%rd2+16], {%r378, %r379};
	setp.eq.s32 	%p3, %r1, 0;
	@%p3 bra 	$L__BB0_43;
	mov.b32 	%r620, 0;
	mov.u64 	%rd18, precalc_xorwow_matrix;
$L__BB0_3:
	and.b64  	%rd4, %rd28, 3;
	setp.eq.s64 	%p4, %rd4, 0;
	@%p4 bra 	$L__BB0_42;
	mul.wide.u32 	%rd17, %r620, 3200;
	add.s64 	%rd5, %rd18, %rd17;
	cvt.u32.u64 	%r4, %rd4;
	mov.b32 	%r621, 0;
$L__BB0_5:
	mov.b32 	%r634, 0;
	mov.u32 	%r635, %r634;
	mov.u32 	%r636, %r634;
	mov.u32 	%r637, %r634;
	mov.u32 	%r638, %r634;
	mov.u32 	%r627, %r634;
$L__BB0_6:
	mul.wide.u32 	%rd19, %r627, 4;
	add.s64 	%rd20, %rd2, %rd19;
	ld.global.u32 	%r12, [%rd20+4];
	shl.b32 	%r13, %r627, 5;
	mov.b32 	%r633, 0;
$L__BB0_7:
	.pragma "nounroll";
	shr.u32 	%r384, %r12, %r633;
	and.b32  	%r385, %r384, 1;
	setp.eq.b32 	%p5, %r385, 1;
	not.pred 	%p6, %p5;
	add.s32 	%r386, %r13, %r633;
	mul.lo.s32 	%r387, %r386, 5;
	mul.wide.u32 	%rd21, %r387, 4;
	add.s64 	%rd7, %rd5, %rd21;
	@%p6 bra 	$L__BB0_9;
	ld.global.u32 	%r388, [%rd7];
	xor.b32  	%r638, %r638, %r388;
	ld.global.u32 	%r389, [%rd7+4];
	xor.b32  	%r637, %r637, %r389;
	ld.global.u32 	%r390, [%rd7+8];
	xor.b32  	%r636, %r636, %r390;
	ld.global.u32 	%r391, [%rd7+12];
	xor.b32  	%r635, %r635, %r391;
	ld.global.u32 	%r392, [%rd7+16];
	xor.b32  	%r634, %r634, %r392;
$L__BB0_9:
	and.b32  	%r394, %r384, 2;
	setp.eq.s32 	%p7, %r394, 0;
	@%p7 bra 	$L__BB0_11;
	ld.global.u32 	%r395, [%rd7+20];
	xor.b32  	%r638, %r638, %r395;
	ld.global.u32 	%r396, [%rd7+24];
	xor.b32  	%r637, %r637, %r396;
	ld.global.u32 	%r397, [%rd7+28];
	xor.b32  	%r636, %r636, %r397;
	ld.global.u32 	%r398, [%rd7+32];
	xor.b32  	%r635, %r635, %r398;
	ld.global.u32 	%r399, [%rd7+36];
	xor.b32  	%r634, %r634, %r399;
$L__BB0_11:
	and.b32  	%r401, %r384, 4;
	setp.eq.s32 	%p8, %r401, 0;
	@%p8 bra 	$L__BB0_13;
	ld.global.u32 	%r402, [%rd7+40];
	xor.b32  	%r638, %r638, %r402;
	ld.global.u32 	%r403, [%rd7+44];
	xor.b32  	%r637, %r637, %r403;
	ld.global.u32 	%r404, [%rd7+48];
	xor.b32  	%r636, %r636, %r404;
	ld.global.u32 	%r405, [%rd7+52];
	xor.b32  	%r635, %r635, %r405;
	ld.global.u32 	%r406, [%rd7+56];
	xor.b32  	%r634, %r634, %r406;
$L__BB0_13:
	and.b32  	%r408, %r384, 8;
	setp.eq.s32 	%p9, %r408, 0;
	@%p9 bra 	$L__BB0_15;
	ld.global.u32 	%r409, [%rd7+60];
	xor.b32  	%r638, %r638, %r409;
	ld.global.u32 	%r410, [%rd7+64];
	xor.b32  	%r637, %r637, %r410;
	ld.global.u32 	%r411, [%rd7+68];
	xor.b32  	%r636, %r636, %r411;
	ld.global.u32 	%r412, [%rd7+72];
	xor.b32  	%r635, %r635, %r412;
	ld.global.u32 	%r413, [%rd7+76];
	xor.b32  	%r634, %r634, %r413;
$L__BB0_15:
	and.b32  	%r415, %r384, 16;
	setp.eq.s32 	%p10, %r415, 0;
	@%p10 bra 	$L__BB0_17;
	ld.global.u32 	%r416, [%rd7+80];
	xor.b32  	%r638, %r638, %r416;
	ld.global.u32 	%r417, [%rd7+84];
	xor.b32  	%r637, %r637, %r417;
	ld.global.u32 	%r418, [%rd7+88];
	xor.b32  	%r636, %r636, %r418;
	ld.global.u32 	%r419, [%rd7+92];
	xor.b32  	%r635, %r635, %r419;
	ld.global.u32 	%r420, [%rd7+96];
	xor.b32  	%r634, %r634, %r420;
$L__BB0_17:
	and.b32  	%r422, %r384, 32;
	setp.eq.s32 	%p11, %r422, 0;
	@%p11 bra 	$L__BB0_19;
	ld.global.u32 	%r423, [%rd7+100];
	xor.b32  	%r638, %r638, %r423;
	ld.global.u32 	%r424, [%rd7+104];
	xor.b32  	%r637, %r637, %r424;
	ld.global.u32 	%r425, [%rd7+108];
	xor.b32  	%r636, %r636, %r425;
	ld.global.u32 	%r426, [%rd7+112];
	xor.b32  	%r635, %r635, %r426;
	ld.global.u32 	%r427, [%rd7+116];
	xor.b32  	%r634, %r634, %r427;
$L__BB0_19:
	and.b32  	%r429, %r384, 64;
	setp.eq.s32 	%p12, %r429, 0;
	@%p12 bra 	$L__BB0_21;
	ld.global.u32 	%r430, [%rd7+120];
	xor.b32  	%r638, %r638, %r430;
	ld.global.u32 	%r431, [%rd7+124];
	xor.b32  	%r637, %r637, %r431;
	ld.global.u32 	%r432, [%rd7+128];
	xor.b32  	%r636, %r636, %r432;
	ld.global.u32 	%r433, [%rd7+132];
	xor.b32  	%r635, %r635, %r433;
	ld.global.u32 	%r434, [%rd7+136];
	xor.b32  	%r634, %r634, %r434;
$L__BB0_21:
	and.b32  	%r436, %r384, 128;
	setp.eq.s32 	%p13, %r436, 0;
	@%p13 bra 	$L__BB0_23;
	ld.global.u32 	%r437, [%rd7+140];
	xor.b32  	%r638, %r638, %r437;
	ld.global.u32 	%r438, [%rd7+144];
	xor.b32  	%r637, %r637, %r438;
	ld.global.u32 	%r439, [%rd7+148];
	xor.b32  	%r636, %r636, %r439;
	ld.global.u32 	%r440, [%rd7+152];
	xor.b32  	%r635, %r635, %r440;
	ld.global.u32 	%r441, [%rd7+156];
	xor.b32  	%r634, %r634, %r441;
$L__BB0_23:
	and.b32  	%r443, %r384, 256;
	setp.eq.s32 	%p14, %r443, 0;
	@%p14 bra 	$L__BB0_25;
	ld.global.u32 	%r444, [%rd7+160];
	xor.b32  	%r638, %r638, %r444;
	ld.global.u32 	%r445, [%rd7+164];
	xor.b32  	%r637, %r637, %r445;
	ld.global.u32 	%r446, [%rd7+168];
	xor.b32  	%r636, %r636, %r446;
	ld.global.u32 	%r447, [%rd7+172];
	xor.b32  	%r635, %r635, %r447;
	ld.global.u32 	%r448, [%rd7+176];
	xor.b32  	%r634, %r634, %r448;
$L__BB0_25:
	and.b32  	%r450, %r384, 512;
	setp.eq.s32 	%p15, %r450, 0;
	@%p15 bra 	$L__BB0_27;
	ld.global.u32 	%r451, [%rd7+180];
	xor.b32  	%r638, %r638, %r451;
	ld.global.u32 	%r452, [%rd7+184];
	xor.b32  	%r637, %r637, %r452;
	ld.global.u32 	%r453, [%rd7+188];
	xor.b32  	%r636, %r636, %r453;
	ld.global.u32 	%r454, [%rd7+192];
	xor.b32  	%r635, %r635, %r454;
	ld.global.u32 	%r455, [%rd7+196];
	xor.b32  	%r634, %r634, %r455;
$L__BB0_27:
	and.b32  	%r457, %r384, 1024;
	setp.eq.s32 	%p16, %r457, 0;
	@%p16 bra 	$L__BB0_29;
	ld.global.u32 	%r458, [%rd7+200];
	xor.b32  	%r638, %r638, %r458;
	ld.global.u32 	%r459, [%rd7+204];
	xor.b32  	%r637, %r637, %r459;
	ld.global.u32 	%r460, [%rd7+208];
	xor.b32  	%r636, %r636, %r460;
	ld.global.u32 	%r461, [%rd7+212];
	xor.b32  	%r635, %r635, %r461;
	ld.global.u32 	%r462, [%rd7+216];
	xor.b32  	%r634, %r634, %r462;
$L__BB0_29:
	and.b32  	%r464, %r384, 2048;
	setp.eq.s32 	%p17, %r464, 0;
	@%p17 bra 	$L__BB0_31;
	ld.global.u32 	%r465, [%rd7+220];
	xor.b32  	%r638, %r638, %r465;
	ld.global.u32 	%r466, [%rd7+224];
	xor.b32  	%r637, %r637, %r466;
	ld.global.u32 	%r467, [%rd7+228];
	xor.b32  	%r636, %r636, %r467;
	ld.global.u32 	%r468, [%rd7+232];
	xor.b32  	%r635, %r635, %r468;
	ld.global.u32 	%r469, [%rd7+236];
	xor.b32  	%r634, %r634, %r469;
$L__BB0_31:
	and.b32  	%r471, %r384, 4096;
	setp.eq.s32 	%p18, %r471, 0;
	@%p18 bra 	$L__BB0_33;
	ld.global.u32 	%r472, [%rd7+240];
	xor.b32  	%r638, %r638, %r472;
	ld.global.u32 	%r473, [%rd7+244];
	xor.b32  	%r637, %r637, %r473;
	ld.global.u32 	%r474, [%rd7+248];
	xor.b32  	%r636, %r636, %r474;
	ld.global.u32 	%r475, [%rd7+252];
	xor.b32  	%r635, %r635, %r475;
	ld.global.u32 	%r476, [%rd7+256];
	xor.b32  	%r634, %r634, %r476;
$L__BB0_33:
	and.b32  	%r478, %r384, 8192;
	setp.eq.s32 	%p19, %r478, 0;
	@%p19 bra 	$L__BB0_35;
	ld.global.u32 	%r479, [%rd7+260];
	xor.b32  	%r638, %r638, %r479;
	ld.global.u32 	%r480, [%rd7+264];
	xor.b32  	%r637, %r637, %r480;
	ld.global.u32 	%r481, [%rd7+268];
	xor.b32  	%r636, %r636, %r481;
	ld.global.u32 	%r482, [%rd7+272];
	xor.b32  	%r635, %r635, %r482;
	ld.global.u32 	%r483, [%rd7+276];
	xor.b32  	%r634, %r634, %r483;
$L__BB0_35:
	and.b32  	%r485, %r384, 16384;
	setp.eq.s32 	%p20, %r485, 0;
	@%p20 bra 	$L__BB0_37;
	ld.global.u32 	%r486, [%rd7+280];
	xor.b32  	%r638, %r638, %r486;
	ld.global.u32 	%r487, [%rd7+284];
	xor.b32  	%r637, %r637, %r487;
	ld.global.u32 	%r488, [%rd7+288];
	xor.b32  	%r636, %r636, %r488;
	ld.global.u32 	%r489, [%rd7+292];
	xor.b32  	%r635, %r635, %r489;
	ld.global.u32 	%r490, [%rd7+296];
	xor.b32  	%r634, %r634, %r490;
$L__BB0_37:
	and.b32  	%r492, %r384, 32768;
	setp.eq.s32 	%p21, %r492, 0;
	@%p21 bra 	$L__BB0_39;
	ld.global.u32 	%r493, [%rd7+300];
	xor.b32  	%r638, %r638, %r493;
	ld.global.u32 	%r494, [%rd7+304];
	xor.b32  	%r637, %r637, %r494;
	ld.global.u32 	%r495, [%rd7+308];
	xor.b32  	%r636, %r636, %r495;
	ld.global.u32 	%r496, [%rd7+312];
	xor.b32  	%r635, %r635, %r496;
	ld.global.u32 	%r497, [%rd7+316];
	xor.b32  	%r634, %r634, %r497;
$L__BB0_39:
	add.s32 	%r633, %r633, 16;
	setp.ne.s32 	%p22, %r633, 32;
	@%p22 bra 	$L__BB0_7;
	mad.lo.s32 	%r498, %r627, -31, %r13;
	add.s32 	%r627, %r498, 1;
	setp.ne.s32 	%p23, %r627, 5;
	@%p23 bra 	$L__BB0_6;
	st.global.u32 	[%rd2+4], %r638;
	st.global.u32 	[%rd2+8], %r637;
	st.global.u32 	[%rd2+12], %r636;
	st.global.u32 	[%rd2+16], %r635;
	st.global.u32 	[%rd2+20], %r634;
	add.s32 	%r621, %r621, 1;
	setp.lt.u32 	%p24, %r621, %r4;
	@%p24 bra 	$L__BB0_5;
$L__BB0_42:
	shr.u64 	%rd8, %rd28, 2;
	add.s32 	%r620, %r620, 1;
	setp.lt.u64 	%p25, %rd28, 4;
	mov.u64 	%rd28, %rd8;
	@%p25 bra 	$L__BB0_43;
	bra.uni 	$L__BB0_3;
$L__BB0_43:
	setp.eq.s32 	%p26, %r366, 0;
	@%p26 bra 	$L__BB0_85;
	cvt.s64.s32 	%rd29, %r366;
	mov.b32 	%r714, 0;
	mov.u64 	%rd23, precalc_xorwow_offset_matrix;
$L__BB0_45:
	and.b64  	%rd10, %rd29, 3;
	setp.eq.s64 	%p27, %rd10, 0;
	@%p27 bra 	$L__BB0_84;
	mul.wide.u32 	%rd22, %r714, 3200;
	add.s64 	%rd11, %rd23, %rd22;
	cvt.u32.u64 	%r185, %rd10;
	mov.b32 	%r715, 0;
$L__BB0_47:
	mov.b32 	%r728, 0;
	mov.u32 	%r729, %r728;
	mov.u32 	%r730, %r728;
	mov.u32 	%r731, %r728;
	mov.u32 	%r732, %r728;
	mov.u32 	%r721, %r728;
$L__BB0_48:
	mul.wide.u32 	%rd24, %r721, 4;
	add.s64 	%rd25, %rd2, %rd24;
	ld.global.u32 	%r193, [%rd25+4];
	shl.b32 	%r194, %r721, 5;
	mov.b32 	%r727, 0;
$L__BB0_49:
	.pragma "nounroll";
	shr.u32 	%r503, %r193, %r727;
	and.b32  	%r504, %r503, 1;
	setp.eq.b32 	%p28, %r504, 1;
	not.pred 	%p29, %p28;
	add.s32 	%r505, %r194, %r727;
	mul.lo.s32 	%r506, %r505, 5;
	mul.wide.u32 	%rd26, %r506, 4;
	add.s64 	%rd12, %rd11, %rd26;
	@%p29 bra 	$L__BB0_51;
	ld.global.u32 	%r507, [%rd12];
	xor.b32  	%r732, %r732, %r507;
	ld.global.u32 	%r508, [%rd12+4];
	xor.b32  	%r731, %r731, %r508;
	ld.global.u32 	%r509, [%rd12+8];
	xor.b32  	%r730, %r730, %r509;
	ld.global.u32 	%r510, [%rd12+12];
	xor.b32  	%r729, %r729, %r510;
	ld.global.u32 	%r511, [%rd12+16];
	xor.b32  	%r728, %r728, %r511;
$L__BB0_51:
	and.b32  	%r513, %r503, 2;
	setp.eq.s32 	%p30, %r513, 0;
	@%p30 bra 	$L__BB0_53;
	ld.global.u32 	%r514, [%rd12+20];
	xor.b32  	%r732, %r732, %r514;
	ld.global.u32 	%r515, [%rd12+24];
	xor.b32  	%r731, %r731, %r515;
	ld.global.u32 	%r516, [%rd12+28];
	xor.b32  	%r730, %r730, %r516;
	ld.global.u32 	%r517, [%rd12+32];
	xor.b32  	%r729, %r729, %r517;
	ld.global.u32 	%r518, [%rd12+36];
	xor.b32  	%r728, %r728, %r518;
$L__BB0_53:
	and.b32  	%r520, %r503, 4;
	setp.eq.s32 	%p31, %r520, 0;
	@%p31 bra 	$L__BB0_55;
	ld.global.u32 	%r521, [%rd12+40];
	xor.b32  	%r732, %r732, %r521;
	ld.global.u32 	%r522, [%rd12+44];
	xor.b32  	%r731, %r731, %r522;
	ld.global.u32 	%r523, [%rd12+48];
	xor.b32  	%r730, %r730, %r523;
	ld.global.u32 	%r524, [%rd12+52];
	xor.b32  	%r729, %r729, %r524;
	ld.global.u32 	%r525, [%rd12+56];
	xor.b32  	%r728, %r728, %r525;
$L__BB0_55:
	and.b32  	%r527, %r503, 8;
	setp.eq.s32 	%p32, %r527, 0;
	@%p32 bra 	$L__BB0_57;
	ld.global.u32 	%r528, [%rd12+60];
	xor.b32  	%r732, %r732, %r528;
	ld.global.u32 	%r529, [%rd12+64];
	xor.b32  	%r731, %r731, %r529;
	ld.global.u32 	%r530, [%rd12+68];
	xor.b32  	%r730, %r730, %r530;
	ld.global.u32 	%r531, [%rd12+72];
	xor.b32  	%r729, %r729, %r531;
	ld.global.u32 	%r532, [%rd12+76];
	xor.b32  	%r728, %r728, %r532;
$L__BB0_57:
	and.b32  	%r534, %r503, 16;
	setp.eq.s32 	%p33, %r534, 0;
	@%p33 bra 	$L__BB0_59;
	ld.global.u32 	%r535, [%rd12+80];
	xor.b32  	%r732, %r732, %r535;
	ld.global.u32 	%r536, [%rd12+84];
	xor.b32  	%r731, %r731, %r536;
	ld.global.u32 	%r537, [%rd12+88];
	xor.b32  	%r730, %r730, %r537;
	ld.global.u32 	%r538, [%rd12+92];
	xor.b32  	%r729, %r729, %r538;
	ld.global.u32 	%r539, [%rd12+96];
	xor.b32  	%r728, %r728, %r539;
$L__BB0_59:
	and.b32  	%r541, %r503, 32;
	setp.eq.s32 	%p34, %r541, 0;
	@%p34 bra 	$L__BB0_61;
	ld.global.u32 	%r542, [%rd12+100];
	xor.b32  	%r732, %r732, %r542;
	ld.global.u32 	%r543, [%rd12+104];
	xor.b32  	%r731, %r731, %r543;
	ld.global.u32 	%r544, [%rd12+108];
	xor.b32  	%r730, %r730, %r544;
	ld.global.u32 	%r545, [%rd12+112];
	xor.b32  	%r729, %r729, %r545;
	ld.global.u32 	%r546, [%rd12+116];
	xor.b32  	%r728, %r728, %r546;
$L__BB0_61:
	and.b32  	%r548, %r503, 64;
	setp.eq.s32 	%p35, %r548, 0;
	@%p35 bra 	$L__BB0_63;
	ld.global.u32 	%r549, [%rd12+120];
	xor.b32  	%r732, %r732, %r549;
	ld.global.u32 	%r550, [%rd12+124];
	xor.b32  	%r731, %r731, %r550;
	ld.global.u32 	%r551, [%rd12+128];
	xor.b32  	%r730, %r730, %r551;
	ld.global.u32 	%r552, [%rd12+132];
	xor.b32  	%r729, %r729, %r552;
	ld.global.u32 	%r553, [%rd12+136];
	xor.b32  	%r728, %r728, %r553;
$L__BB0_63:
	and.b32  	%r555, %r503, 128;
	setp.eq.s32 	%p36, %r555, 0;
	@%p36 bra 	$L__BB0_65;
	ld.global.u32 	%r556, [%rd12+140];
	xor.b32  	%r732, %r732, %r556;
	ld.global.u32 	%r557, [%rd12+144];
	xor.b32  	%r731, %r731, %r557;
	ld.global.u32 	%r558, [%rd12+148];
	xor.b32  	%r730, %r730, %r558;
	ld.global.u32 	%r559, [%rd12+152];
	xor.b32  	%r729, %r729, %r559;
	ld.global.u32 	%r560, [%rd12+156];
	xor.b32  	%r728, %r728, %r560;
$L__BB0_65:
	and.b32  	%r562, %r503, 256;
	setp.eq.s32 	%p37, %r562, 0;
	@%p37 bra 	$L__BB0_67;
	ld.global.u32 	%r563, [%rd12+160];
	xor.b32  	%r732, %r732, %r563;
	ld.global.u32 	%r564, [%rd12+164];
	xor.b32  	%r731, %r731, %r564;
	ld.global.u32 	%r565, [%rd12+168];
	xor.b32  	%r730, %r730, %r565;
	ld.global.u32 	%r566, [%rd12+172];
	xor.b32  	%r729, %r729, %r566;
	ld.global.u32 	%r567, [%rd12+176];
	xor.b32  	%r728, %r728, %r567;
$L__BB0_67:
	and.b32  	%r569, %r503, 512;
	setp.eq.s32 	%p38, %r569, 0;
	@%p38 bra 	$L__BB0_69;
	ld.global.u32 	%r570, [%rd12+180];
	xor.b32  	%r732, %r732, %r570;
	ld.global.u32 	%r571, [%rd12+184];
	xor.b32  	%r731, %r731, %r571;
	ld.global.u32 	%r572, [%rd12+188];
	xor.b32  	%r730, %r730, %r572;
	ld.global.u32 	%r573, [%rd12+192];
	xor.b32  	%r729, %r729, %r573;
	ld.global.u32 	%r574, [%rd12+196];
	xor.b32  	%r728, %r728, %r574;
$L__BB0_69:
	and.b32  	%r576, %r503, 1024;
	setp.eq.s32 	%p39, %r576, 0;
	@%p39 bra 	$L__BB0_71;
	ld.global.u32 	%r577, [%rd12+200];
	xor.b32  	%r732, %r732, %r577;
	ld.global.u32 	%r578, [%rd12+204];
	xor.b32  	%r731, %r731, %r578;
	ld.global.u32 	%r579, [%rd12+208];
	xor.b32  	%r730, %r730, %r579;
	ld.global.u32 	%r580, [%rd12+212];
	xor.b32  	%r729, %r729, %r580;
	ld.global.u32 	%r581, [%rd12+216];
	xor.b32  	%r728, %r728, %r581;
$L__BB0_71:
	and.b32  	%r583, %r503, 2048;
	setp.eq.s32 	%p40, %r583, 0;
	@%p40 bra 	$L__BB0_73;
	ld.global.u32 	%r584, [%rd12+220];
	xor.b32  	%r732, %r732, %r584;
	ld.global.u32 	%r585, [%rd12+224];
	xor.b32  	%r731, %r731, %r585;
	ld.global.u32 	%r586, [%rd12+228];
	xor.b32  	%r730, %r730, %r586;
	ld.global.u32 	%r587, [%rd12+232];
	xor.b32  	%r729, %r729, %r587;
	ld.global.u32 	%r588, [%rd12+236];
	xor.b32  	%r728, %r728, %r588;
$L__BB0_73:
	and.b32  	%r590, %r503, 4096;
	setp.eq.s32 	%p41, %r590, 0;
	@%p41 bra 	$L__BB0_75;
	ld.global.u32 	%r591, [%rd12+240];
	xor.b32  	%r732, %r732, %r591;
	ld.global.u32 	%r592, [%rd12+244];
	xor.b32  	%r731, %r731, %r592;
	ld.global.u32 	%r593, [%rd12+248];
	xor.b32  	%r730, %r730, %r593;
	ld.global.u32 	%r594, [%rd12+252];
	xor.b32  	%r729, %r729, %r594;
	ld.global.u32 	%r595, [%rd12+256];
	xor.b32  	%r728, %r728, %r595;
$L__BB0_75:
	and.b32  	%r597, %r503, 8192;
	setp.eq.s32 	%p42, %r597, 0;
	@%p42 bra 	$L__BB0_77;
	ld.global.u32 	%r598, [%rd12+260];
	xor.b32  	%r732, %r732, %r598;
	ld.global.u32 	%r599, [%rd12+264];
	xor.b32  	%r731, %r731, %r599;
	ld.global.u32 	%r600, [%rd12+268];
	xor.b32  	%r730, %r730, %r600;
	ld.global.u32 	%r601, [%rd12+272];
	xor.b32  	%r729, %r729, %r601;
	ld.global.u32 	%r602, [%rd12+276];
	xor.b32  	%r728, %r728, %r602;
$L__BB0_77:
	and.b32  	%r604, %r503, 16384;
	setp.eq.s32 	%p43, %r604, 0;
	@%p43 bra 	$L__BB0_79;
	ld.global.u32 	%r605, [%rd12+280];
	xor.b32  	%r732, %r732, %r605;
	ld.global.u32 	%r606, [%rd12+284];
	xor.b32  	%r731, %r731, %r606;
	ld.global.u32 	%r607, [%rd12+288];
	xor.b32  	%r730, %r730, %r607;
	ld.global.u32 	%r608, [%rd12+292];
	xor.b32  	%r729, %r729, %r608;
	ld.global.u32 	%r609, [%rd12+296];
	xor.b32  	%r728, %r728, %r609;
$L__BB0_79:
	and.b32  	%r611, %r503, 32768;
	setp.eq.s32 	%p44, %r611, 0;
	@%p44 bra 	$L__BB0_81;
	ld.global.u32 	%r612, [%rd12+300];
	xor.b32  	%r732, %r732, %r612;
	ld.global.u32 	%r613, [%rd12+304];
	xor.b32  	%r731, %r731, %r613;
	ld.global.u32 	%r614, [%rd12+308];
	xor.b32  	%r730, %r730, %r614;
	ld.global.u32 	%r615, [%rd12+312];
	xor.b32  	%r729, %r729, %r615;
	ld.global.u32 	%r616, [%rd12+316];
	xor.b32  	%r728, %r728, %r616;
$L__BB0_81:
	add.s32 	%r727, %r727, 16;
	setp.ne.s32 	%p45, %r727, 32;
	@%p45 bra 	$L__BB0_49;
	mad.lo.s32 	%r617, %r721, -31, %r194;
	add.s32 	%r721, %r617, 1;
	setp.ne.s32 	%p46, %r721, 5;
	@%p46 bra 	$L__BB0_48;
	st.global.u32 	[%rd2+4], %r732;
	st.global.u32 	[%rd2+8], %r731;
	st.global.u32 	[%rd2+12], %r730;
	st.global.u32 	[%rd2+16], %r729;
	st.global.u32 	[%rd2+20], %r728;
	add.s32 	%r715, %r715, 1;
	setp.lt.u32 	%p47, %r715, %r185;
	@%p47 bra 	$L__BB0_47;
$L__BB0_84:
	shr.u64 	%rd13, %rd29, 2;
	add.s32 	%r714, %r714, 1;
	setp.gt.u64 	%p48, %rd29, 3;
	mov.u64 	%rd29, %rd13;
	@%p48 bra 	$L__BB0_45;
$L__BB0_85:
	mad.lo.s32 	%r618, %r366, 362437, %r2;
	st.global.u32 	[%rd2], %r618;
	mov.b32 	%r619, 0;
	st.global.v2.u32 	[%rd2+24], {%r619, %r619};
	st.global.u32 	[%rd2+32], %r619;
	mov.b64 	%rd27, 0;
	st.global.u64 	[%rd2+40], %rd27;
$L__BB0_86:
	ret;

}


// ===== COMPILED SASS (sm_100) =====

	.target	sm_100

	.elftype	@"ET_EXEC"


//--------------------- .note.nv.tkinfo           --------------------------
	.section	.note.nv.tkinfo,"",@"SHT_NOTE"
	.sectionflags	@"SHF_NOTE_NV_TKINFO"
	.tkinfo
        /*0018*/ 	.word	0x00000002
        /*0030*/ 	.string	""
        /*0030*/ 	.string	"ptxas"
        /*0030*/ 	.string	"Cuda compilation tools, release 13.0, V13.0.88"
        /*0030*/ 	.string	"Build cuda_13.0.r13.0/compiler.36424714_0"
        /*0030*/ 	.string	"-arch sm_100 -m 64 "



//--------------------- .note.nv.cuinfo           --------------------------
	.section	.note.nv.cuinfo,"",@"SHT_NOTE"
	.sectionflags	@"SHF_NOTE_NV_CUINFO"
        /*0018*/ 	.short	0x0002
        /*001a*/ 	.short	0x0064
        /*001c*/ 	.short	0x0082
	.zero		2


//--------------------- .nv.info                  --------------------------
	.section	.nv.info,"",@"SHT_CUDA_INFO"
	.align	4


	//----- nvinfo : EIATTR_REGCOUNT
	.align		4
        /*0000*/ 	.byte	0x04, 0x2f
        /*0002*/ 	.short	(.L_10 - .L_9)
	.align		4
.L_9:
        /*0004*/ 	.word	index@(_Z15InitXorwowStateiP17curandStateXORWOWii)
        /*0008*/ 	.word	0x00000020


	//----- nvinfo : EIATTR_FRAME_SIZE
	.align		4
.L_10:
        /*000c*/ 	.byte	0x04, 0x11
        /*000e*/ 	.short	(.L_12 - .L_11)
	.align		4
.L_11:
        /*0010*/ 	.word	index@(_Z15InitXorwowStateiP17curandStateXORWOWii)
        /*0014*/ 	.word	0x00000000


	//----- nvinfo : EIATTR_MIN_STACK_SIZE
	.align		4
.L_12:
        /*0018*/ 	.byte	0x04, 0x12
        /*001a*/ 	.short	(.L_14 - .L_13)
	.align		4
.L_13:
        /*001c*/ 	.word	index@(_Z15InitXorwowStateiP17curandStateXORWOWii)
        /*0020*/ 	.word	0x00000000
.L_14:


//--------------------- .nv.compat                --------------------------
	.section	.nv.compat,"",@"SHT_CUDA_COMPAT_INFO"
	.align	4
        /*0000*/ 	.byte	0x02, 0x09, 0x00, 0x00, 0x02, 0x02, 0x01, 0x00, 0x02, 0x05, 0x05, 0x00, 0x03, 0x07, 0x01, 0x01
        /*0010*/ 	.byte	0x02, 0x03, 0x00, 0x00, 0x02, 0x06, 0x01, 0x00, 0x04, 0x0b, 0x08, 0x00, 0x09, 0x00, 0x00, 0x00
        /*0020*/ 	.byte	0x00, 0x00, 0x00, 0x00


//--------------------- .nv.info._Z15InitXorwowStateiP17curandStateXORWOWii --------------------------
	.section	.nv.info._Z15InitXorwowStateiP17curandStateXORWOWii,"",@"SHT_CUDA_INFO"
	.sectionflags	@""
	.align	4


	//----- nvinfo : EIATTR_CUDA_API_VERSION
	.align		4
        /*0000*/ 	.byte	0x04, 0x37
        /*0002*/ 	.short	(.L_16 - .L_15)
.L_15:
        /*0004*/ 	.word	0x00000082


	//----- nvinfo : EIATTR_KPARAM_INFO
	.align		4
.L_16:
        /*0008*/ 	.byte	0x04, 0x17
        /*000a*/ 	.short	(.L_18 - .L_17)
.L_17:
        /*000c*/ 	.word	0x00000000
        /*0010*/ 	.short	0x0003
        /*0012*/ 	.short	0x0014
        /*0014*/ 	.byte	0x00, 0xf0, 0x11, 0x00


	//----- nvinfo : EIATTR_KPARAM_INFO
	.align		4
.L_18:
        /*0018*/ 	.byte	0x04, 0x17
        /*001a*/ 	.short	(.L_20 - .L_19)
.L_19:
        /*001c*/ 	.word	0x00000000
        /*0020*/ 	.short	0x0002
        /*0022*/ 	.short	0x0010
        /*0024*/ 	.byte	0x00, 0xf0, 0x11, 0x00


	//----- nvinfo : EIATTR_KPARAM_INFO
	.align		4
.L_20:
        /*0028*/ 	.byte	0x04, 0x17
        /*002a*/ 	.short	(.L_22 - .L_21)
.L_21:
        /*002c*/ 	.word	0x00000000
        /*0030*/ 	.short	0x0001
        /*0032*/ 	.short	0x0008
        /*0034*/ 	.byte	0x00, 0xf5, 0x21, 0x00


	//----- nvinfo : EIATTR_KPARAM_INFO
	.align		4
.L_22:
        /*0038*/ 	.byte	0x04, 0x17
        /*003a*/ 	.short	(.L_24 - .L_23)
.L_23:
        /*003c*/ 	.word	0x00000000
        /*0040*/ 	.short	0x0000
        /*0042*/ 	.short	0x0000
        /*0044*/ 	.byte	0x00, 0xf0, 0x11, 0x00


	//----- nvinfo : EIATTR_SPARSE_MMA_MASK
	.align		4
.L_24:
        /*0048*/ 	.byte	0x03, 0x50
        /*004a*/ 	.short	0x0000


	//----- nvinfo : EIATTR_MAXREG_COUNT
	.align		4
        /*004c*/ 	.byte	0x03, 0x1b
        /*004e*/ 	.short	0x00ff


	//----- nvinfo : EIATTR_MERCURY_ISA_VERSION
	.align		4
        /*0050*/ 	.byte	0x03, 0x5f
        /*0052*/ 	.short	0x0101


	//----- nvinfo : EIATTR_VRC_CTA_INIT_COUNT
	.align		4
        /*0054*/ 	.byte	0x02, 0x4a
	.zero		1
	.zero		1


	//----- nvinfo : EIATTR_EXIT_INSTR_OFFSETS
	.align		4
        /*0058*/ 	.byte	0x04, 0x1c
        /*005a*/ 	.short	(.L_26 - .L_25)


	//   ....[0]....
.L_25:
        /*005c*/ 	.word	0x00000070


	//   ....[1]....
        /*0060*/ 	.word	0x00001ce0


	//----- nvinfo : EIATTR_CRS_STACK_SIZE
	.align		4
.L_26:
        /*0064*/ 	.byte	0x04, 0x1e
        /*0066*/ 	.short	(.L_28 - .L_27)
.L_27:
        /*0068*/ 	.word	0x00000000


	//----- nvinfo : EIATTR_CBANK_PARAM_SIZE
	.align		4
.L_28:
        /*006c*/ 	.byte	0x03, 0x19
        /*006e*/ 	.short	0x0018


	//----- nvinfo : EIATTR_PARAM_CBANK
	.align		4
        /*0070*/ 	.byte	0x04, 0x0a
        /*0072*/ 	.short	(.L_30 - .L_29)
	.align		4
.L_29:
        /*0074*/ 	.word	index@(.nv.constant0._Z15InitXorwowStateiP17curandStateXORWOWii)
        /*0078*/ 	.short	0x0380
        /*007a*/ 	.short	0x0018


	//----- nvinfo : EIATTR_SW_WAR
	.align		4
.L_30:
        /*007c*/ 	.byte	0x04, 0x36
        /*007e*/ 	.short	(.L_32 - .L_31)
.L_31:
        /*0080*/ 	.word	0x00000008
.L_32:


//--------------------- .nv.callgraph             --------------------------
	.section	.nv.callgraph,"",@"SHT_CUDA_CALLGRAPH"
	.align	4
	.sectionentsize	8
	.align		4
        /*0000*/ 	.word	0x00000000
	.align		4
        /*0004*/ 	.word	0xffffffff
	.align		4
        /*0008*/ 	.word	0x00000000
	.align		4
        /*000c*/ 	.word	0xfffffffe
	.align		4
        /*0010*/ 	.word	0x00000000
	.align		4
        /*0014*/ 	.word	0xfffffffd
	.align		4
        /*0018*/ 	.word	0x00000000
	.align		4
        /*001c*/ 	.word	0xfffffffc


//--------------------- .nv.constant4             --------------------------
	.section	.nv.constant4,"a",@progbits
	.align	8
	.align		8
.nv.constant4:
        /*0000*/ 	.dword	precalc_xorwow_matrix
	.align		8
        /*0008*/ 	.dword	precalc_xorwow_offset_matrix
	.align		8
        /*0010*/ 	.dword	mrg32k3aM1
	.align		8
        /*0018*/ 	.dword	mrg32k3aM2
	.align		8
        /*0020*/ 	.dword	mrg32k3aM1SubSeq
	.align		8
        /*0028*/ 	.dword	mrg32k3aM2SubSeq
	.align		8
        /*0030*/ 	.dword	mrg32k3aM1Seq
	.align		8
        /*0038*/ 	.dword	mrg32k3aM2Seq


//--------------------- .nv.constant3             --------------------------
	.section	.nv.constant3,"a",@progbits
	.align	8
.nv.constant3:
	.type		__cr_lgamma_table,@object
	.size		__cr_lgamma_table,(.L_8 - __cr_lgamma_table)
__cr_lgamma_table:
        /*0000*/ 	.byte	0x00, 0x00, 0x00, 0x00, 0x00, 0x00, 0x00, 0x00, 0x00, 0x00, 0x00, 0x00, 0x00, 0x00, 0x00, 0x00
        /*0010*/ 	.byte	0xef, 0x39, 0xfa, 0xfe, 0x42, 0x2e, 0xe6, 0x3f, 0x02, 0x20, 0x2a, 0xfa, 0x0b, 0xab, 0xfc, 0x3f
        /*0020*/ 	.byte	0xf9, 0x2c, 0x92, 0x7c, 0xa7, 0x6c, 0x09, 0x40, 0xc9, 0x79, 0x44, 0x3c, 0x64, 0x26, 0x13, 0x40
        /*0030*/ 	.byte	0xca, 0x01, 0xcf, 0x3a, 0x27, 0x51, 0x1a, 0x40, 0x30, 0xcc, 0x2d, 0xf3, 0xe1, 0x0c, 0x21, 0x40
        /*0040*/ 	.byte	0x0d, 0xb7, 0xfc, 0x82, 0x8e, 0x35, 0x25, 0x40
.L_8:


//--------------------- .text._Z15InitXorwowStateiP17curandStateXORWOWii --------------------------
	.section	.text._Z15InitXorwowStateiP17curandStateXORWOWii,"ax",@progbits
	.align	128
        .global         _Z15InitXorwowStateiP17curandStateXORWOWii
        .type           _Z15InitXorwowStateiP17curandStateXORWOWii,@function
        .size           _Z15InitXorwowStateiP17curandStateXORWOWii,(.L_x_15 - _Z15InitXorwowStateiP17curandStateXORWOWii)
        .other          _Z15InitXorwowStateiP17curandStateXORWOWii,@"STO_CUDA_ENTRY STV_DEFAULT"
_Z15InitXorwowStateiP17curandStateXORWOWii:
.text._Z15InitXorwowStateiP17curandStateXORWOWii:
[----:B------:R-:W-:Y:S01]  /*0000*/  LDC R1, c[0x0][0x37c] ;  /* 0x0000df00ff017b82 */ /* 0x000fe20000000800 */
[----:B------:R-:W0:Y:S07]  /*0010*/  S2R R0, SR_TID.X ;  /* 0x0000000000007919 */ /* 0x000e2e0000002100 */
[----:B------:R-:W0:Y:S01]  /*0020*/  S2UR UR4, SR_CTAID.X ;  /* 0x00000000000479c3 */ /* 0x000e220000002500 */
[----:B------:R-:W1:Y:S07]  /*0030*/  LDCU UR5, c[0x0][0x390] ;  /* 0x00007200ff0577ac */ /* 0x000e6e0008000800 */
[----:B------:R-:W0:Y:S02]  /*0040*/  LDC R3, c[0x0][0x360] ;  /* 0x0000d800ff037b82 */ /* 0x000e240000000800 */
[----:B0-----:R-:W-:-:S05]  /*0050*/  IMAD R0, R3, UR4, R0 ;  /* 0x0000000403007c24 */ /* 0x001fca000f8e0200 */
[----:B-1----:R-:W-:-:S13]  /*0060*/  ISETP.GE.U32.AND P0, PT, R0, UR5, PT ;  /* 0x0000000500007c0c */ /* 0x002fda000bf06070 */
[----:B------:R-:W-:Y:S05]  /*0070*/  @P0 EXIT ;  /* 0x000000000000094d */ /* 0x000fea0003800000 */
[----:B------:R-:W0:Y:S01]  /*0080*/  LDC R5, c[0x0][0x380] ;  /* 0x0000e000ff057b82 */ /* 0x000e220000000800 */
[----:B------:R-:W1:Y:S01]  /*0090*/  LDCU.64 UR8, c[0x0][0x358] ;  /* 0x00006b00ff0877ac */ /* 0x000e620008000a00 */
[----:B------:R-:W-:Y:S06]  /*00a0*/  BSSY.RECONVERGENT B0, `(.L_x_0) ;  /* 0x00000e2000007945 */ /* 0x000fec0003800200 */
[----:B------:R-:W2:Y:S01]  /*00b0*/  LDC.64 R2, c[0x0][0x388] ;  /* 0x0000e200ff027b82 */ /* 0x000ea20000000a00 */
[C---:B0-----:R-:W-:Y:S02]  /*00c0*/  LOP3.LUT R4, R5.reuse, 0xaad26b49, RZ, 0x3c, !PT ;  /* 0xaad26b4905047812 */ /* 0x041fe400078e3cff */
[----:B------:R-:W-:Y:S01]  /*00d0*/  ISETP.GT.AND P0, PT, R5, -0x1, PT ;  /* 0xffffffff0500780c */ /* 0x000fe20003f04270 */
[----:B------:R-:W-:-:S02]  /*00e0*/  IMAD.MOV.U32 R5, RZ, RZ, -0x266e14b1 ;  /* 0xd991eb4fff057424 */ /* 0x000fc400078e00ff */
[----:B------:R-:W-:-:S03]  /*00f0*/  IMAD R4, R4, 0x4182bed5, RZ ;  /* 0x4182bed504047824 */ /* 0x000fc600078e02ff */
[----:B------:R-:W-:Y:S01]  /*0100*/  SEL R5, R5, 0x8bf16996, P0 ;  /* 0x8bf1699605057807 */ /* 0x000fe20000000000 */
[----:B--2---:R-:W-:Y:S01]  /*0110*/  IMAD.WIDE.U32 R2, R0, 0x30, R2 ;  /* 0x0000003000027825 */ /* 0x004fe200078e0002 */
[C---:B------:R-:W-:Y:S02]  /*0120*/  LOP3.LUT R8, R4.reuse, 0x159a55e5, RZ, 0x3c, !PT ;  /* 0x159a55e504087812 */ /* 0x040fe400078e3cff */
[C---:B------:R-:W-:Y:S01]  /*0130*/  IADD3 R6, PT, PT, R5.reuse, 0x64f0c9, R4 ;  /* 0x0064f0c905067810 */ /* 0x040fe20007ffe004 */
[C---:B------:R-:W-:Y:S01]  /*0140*/  VIADD R7, R4.reuse, 0x75bcd15 ;  /* 0x075bcd1504077836 */ /* 0x040fe20000000000 */
[C---:B------:R-:W-:Y:S01]  /*0150*/  LOP3.LUT R10, R5.reuse, 0x5491333, RZ, 0x3c, !PT ;  /* 0x05491333050a7812 */ /* 0x040fe200078e3cff */
[----:B------:R-:W-:Y:S01]  /*0160*/  VIADD R11, R4, 0x583f19 ;  /* 0x00583f19040b7836 */ /* 0x000fe20000000000 */
[----:B------:R-:W-:Y:S01]  /*0170*/  ISETP.NE.AND P0, PT, R0, RZ, PT ;  /* 0x000000ff0000720c */ /* 0x000fe20003f05270 */
[----:B------:R-:W-:Y:S01]  /*0180*/  VIADD R9, R5, 0x1f123bb5 ;  /* 0x1f123bb505097836 */ /* 0x000fe20000000000 */
[----:B-1----:R0:W-:Y:S04]  /*0190*/  STG.E.64 desc[UR8][R2.64], R6 ;  /* 0x0000000602007986 */ /* 0x0021e8000c101b08 */
[----:B------:R0:W-:Y:S04]  /*01a0*/  STG.E.64 desc[UR8][R2.64+0x8], R8 ;  /* 0x0000080802007986 */ /* 0x0001e8000c101b08 */
[----:B------:R0:W-:Y:S03]  /*01b0*/  STG.E.64 desc[UR8][R2.64+0x10], R10 ;  /* 0x0000100a02007986 */ /* 0x0001e6000c101b08 */
[----:B------:R-:W-:Y:S05]  /*01c0*/  @!P0 BRA `(.L_x_1) ;  /* 0x0000000c003c8947 */ /* 0x000fea0003800000 */
[----:B------:R-:W-:-:S07]  /*01d0*/  CS2R R12, SRZ ;  /* 0x00000000000c7805 */ /* 0x000fce000001ff00 */
.L_x_7:
[----:B-1----:R-:W-:Y:S01]  /*01e0*/  LOP3.LUT R4, R0, 0x3, RZ, 0xc0, !PT ;  /* 0x0000000300047812 */ /* 0x002fe200078ec0ff */
[----:B------:R-:W-:Y:S03]  /*01f0*/  BSSY.RECONVERGENT B1, `(.L_x_2) ;  /* 0x00000c6000017945 */ /* 0x000fe60003800200 */
[----:B------:R-:W-:-:S04]  /*0200*/  ISETP.NE.U32.AND P0, PT, R4, RZ, PT ;  /* 0x000000ff0400720c */ /* 0x000fc80003f05070 */
[----:B------:R-:W-:-:S13]  /*0210*/  ISETP.NE.AND.EX P0, PT, RZ, RZ, PT, P0 ;  /* 0x000000ffff00720c */ /* 0x000fda0003f05300 */
[----:B------:R-:W-:Y:S05]  /*0220*/  @!P0 BRA `(.L_x_3) ;  /* 0x0000000c00088947 */ /* 0x000fea0003800000 */
[----:B0-----:R-:W0:Y:S01]  /*0230*/  LDC.64 R8, c[0x4][RZ] ;  /* 0x01000000ff087b82 */ /* 0x001e220000000a00 */
[----:B------:R-:W-:Y:S02]  /*0240*/  IMAD.MOV.U32 R14, RZ, RZ, RZ ;  /* 0x000000ffff0e7224 */ /* 0x000fe400078e00ff */
[----:B0-----:R-:W-:-:S07]  /*0250*/  IMAD.WIDE.U32 R8, R12, 0xc80, R8 ;  /* 0x00000c800c087825 */ /* 0x001fce00078e0008 */
.L_x_6:
[----:B-1----:R-:W-:Y:S01]  /*0260*/  IMAD.MOV.U32 R15, RZ, RZ, RZ ;  /* 0x000000ffff0f7224 */ /* 0x002fe200078e00ff */
[----:B------:R-:W-:Y:S01]  /*0270*/  CS2R R4, SRZ ;  /* 0x0000000000047805 */ /* 0x000fe2000001ff00 */
[----:B------:R-:W-:Y:S01]  /*0280*/  IMAD.MOV.U32 R17, RZ, RZ, RZ ;  /* 0x000000ffff117224 */ /* 0x000fe200078e00ff */
[----:B------:R-:W-:-:S07]  /*0290*/  CS2R R6, SRZ ;  /* 0x0000000000067805 */ /* 0x000fce000001ff00 */
.L_x_5:
[----:B------:R-:W-:-:S05]  /*02a0*/  IMAD.WIDE.U32 R10, R17, 0x4, R2 ;  /* 0x00000004110a7825 */ /* 0x000fca00078e0002 */
[----:B------:R0:W5:Y:S01]  /*02b0*/  LDG.E R16, desc[UR8][R10.64+0x4] ;  /* 0x000004080a107981 */ /* 0x000162000c1e1900 */
[----:B------:R-:W-:-:S07]  /*02c0*/  IMAD.MOV.U32 R19, RZ, RZ, RZ ;  /* 0x000000ffff137224 */ /* 0x000fce00078e00ff */
.L_x_4:
[----:B-----5:R-:W-:Y:S01]  /*02d0*/  SHF.R.U32.HI R24, RZ, R19, R16 ;  /* 0x00000013ff187219 */ /* 0x020fe20000011610 */
[----:B0-----:R-:W-:-:S03]  /*02e0*/  IMAD.SHL.U32 R10, R17, 0x20, RZ ;  /* 0x00000020110a7824 */ /* 0x001fc600078e00ff */
[----:B------:R-:W-:Y:S01]  /*02f0*/  LOP3.LUT R11, R24, 0x1, RZ, 0xc0, !PT ;  /* 0x00000001180b7812 */ /* 0x000fe200078ec0ff */
[----:B------:R-:W-:-:S03]  /*0300*/  IMAD.IADD R10, R10, 0x1, R19 ;  /* 0x000000010a0a7824 */ /* 0x000fc600078e0213 */
[----:B------:R-:W-:Y:S01]  /*0310*/  ISETP.NE.U32.AND P0, PT, R11, 0x1, PT ;  /* 0x000000010b00780c */ /* 0x000fe20003f05070 */
[----:B------:R-:W-:-:S03]  /*0320*/  IMAD R11, R10, 0x5, RZ ;  /* 0x000000050a0b7824 */ /* 0x000fc600078e02ff */
[----:B------:R-:W-:Y:S01]  /*0330*/  R2P PR, R24, 0x7e ;  /* 0x0000007e18007804 */ /* 0x000fe20000000000 */
[----:B------:R-:W-:-:S08]  /*0340*/  IMAD.WIDE.U32 R10, R11, 0x4, R8 ;  /* 0x000000040b0a7825 */ /* 0x000fd000078e0008 */
[----:B------:R-:W2:Y:S04]  /*0350*/  @!P0 LDG.E R18, desc[UR8][R10.64] ;  /* 0x000000080a128981 */ /* 0x000ea8000c1e1900 */
[----:B------:R-:W3:Y:S04]  /*0360*/  @!P0 LDG.E R20, desc[UR8][R10.64+0x10] ;  /* 0x000010080a148981 */ /* 0x000ee8000c1e1900 */
[----:B------:R-:W4:Y:S04]  /*0370*/  @P1 LDG.E R22, desc[UR8][R10.64+0x14] ;  /* 0x000014080a161981 */ /* 0x000f28000c1e1900 */
[----:B------:R-:W4:Y:S04]  /*0380*/  @P2 LDG.E R26, desc[UR8][R10.64+0x28] ;  /* 0x000028080a1a2981 */ /* 0x000f28000c1e1900 */
[----:B------:R-:W4:Y:S04]  /*0390*/  @!P0 LDG.E R21, desc[UR8][R10.64+0x4] ;  /* 0x000004080a158981 */ /* 0x000f28000c1e1900 */
[----:B------:R-:W4:Y:S04]  /*03a0*/  @!P0 LDG.E R23, desc[UR8][R10.64+0xc] ;  /* 0x00000c080a178981 */ /* 0x000f28000c1e1900 */
[----:B------:R-:W4:Y:S04]  /*03b0*/  @P1 LDG.E R25, desc[UR8][R10.64+0x18] ;  /* 0x000018080a191981 */ /* 0x000f28000c1e1900 */
[----:B------:R-:W4:Y:S04]  /*03c0*/  @P3 LDG.E R28, desc[UR8][R10.64+0x3c] ;  /* 0x00003c080a1c3981 */ /* 0x000f28000c1e1900 */
[----:B------:R-:W4:Y:S01]  /*03d0*/  @P6 LDG.E R27, desc[UR8][R10.64+0x7c] ;  /* 0x00007c080a1b6981 */ /* 0x000f22000c1e1900 */
[----:B--2---:R-:W-:-:S03]  /*03e0*/  @!P0 LOP3.LUT R15, R15, R18, RZ, 0x3c, !PT ;  /* 0x000000120f0f8212 */ /* 0x004fc600078e3cff */
[----:B------:R-:W2:Y:S01]  /*03f0*/  @!P0 LDG.E R18, desc[UR8][R10.64+0x8] ;  /* 0x000008080a128981 */ /* 0x000ea2000c1e1900 */
[----:B---3--:R-:W-:-:S03]  /*0400*/  @!P0 LOP3.LUT R5, R5, R20, RZ, 0x3c, !PT ;  /* 0x0000001405058212 */ /* 0x008fc600078e3cff */
[----:B------:R-:W3:Y:S01]  /*0410*/  @P1 LDG.E R20, desc[UR8][R10.64+0x24] ;  /* 0x000024080a141981 */ /* 0x000ee2000c1e1900 */
[----:B----4-:R-:W-:-:S03]  /*0420*/  @P1 LOP3.LUT R15, R15, R22, RZ, 0x3c, !PT ;  /* 0x000000160f0f1212 */ /* 0x010fc600078e3cff */
[----:B------:R-:W4:Y:S01]  /*0430*/  @P2 LDG.E R22, desc[UR8][R10.64+0x38] ;  /* 0x000038080a162981 */ /* 0x000f22000c1e1900 */
[----:B------:R-:W-:-:S03]  /*0440*/  @P2 LOP3.LUT R15, R15, R26, RZ, 0x3c, !PT ;  /* 0x0000001a0f0f2212 */ /* 0x000fc600078e3cff */
[----:B------:R-:W4:Y:S01]  /*0450*/  @P4 LDG.E R26, desc[UR8][R10.64+0x50] ;  /* 0x000050080a1a4981 */ /* 0x000f22000c1e1900 */
[----:B------:R-:W-:-:S03]  /*0460*/  @!P0 LOP3.LUT R6, R6, R21, RZ, 0x3c, !PT ;  /* 0x0000001506068212 */ /* 0x000fc600078e3cff */
[----:B------:R-:W4:Y:S01]  /*0470*/  @P1 LDG.E R21, desc[UR8][R10.64+0x20] ;  /* 0x000020080a151981 */ /* 0x000f22000c1e1900 */
[----:B------:R-:W-:-:S03]  /*0480*/  @!P0 LOP3.LUT R4, R4, R23, RZ, 0x3c, !PT ;  /* 0x0000001704048212 */ /* 0x000fc600078e3cff */
[----:B------:R-:W4:Y:S01]  /*0490*/  @P2 LDG.E R23, desc[UR8][R10.64+0x2c] ;  /* 0x00002c080a172981 */ /* 0x000f22000c1e1900 */
[----:B------:R-:W-:-:S03]  /*04a0*/  @P1 LOP3.LUT R6, R6, R25, RZ, 0x3c, !PT ;  /* 0x0000001906061212 */ /* 0x000fc600078e3cff */
[----:B------:R-:W4:Y:S01]  /*04b0*/  @P2 LDG.E R25, desc[UR8][R10.64+0x34] ;  /* 0x000034080a192981 */ /* 0x000f22000c1e1900 */
[----:B--2---:R-:W-:-:S03]  /*04c0*/  @!P0 LOP3.LUT R7, R7, R18, RZ, 0x3c, !PT ;  /* 0x0000001207078212 */ /* 0x004fc600078e3cff */
[----:B------:R-:W2:Y:S01]  /*04d0*/  @P1 LDG.E R18, desc[UR8][R10.64+0x1c] ;  /* 0x00001c080a121981 */ /* 0x000ea2000c1e1900 */
[----:B---3--:R-:W-:-:S03]  /*04e0*/  @P1 LOP3.LUT R5, R5, R20, RZ, 0x3c, !PT ;  /* 0x0000001405051212 */ /* 0x008fc600078e3cff */
[----:B------:R-:W3:Y:S01]  /*04f0*/  @P2 LDG.E R20, desc[UR8][R10.64+0x30] ;  /* 0x000030080a142981 */ /* 0x000ee2000c1e1900 */
[----:B----4-:R-:W-:-:S03]  /*0500*/  @P2 LOP3.LUT R5, R5, R22, RZ, 0x3c, !PT ;  /* 0x0000001605052212 */ /* 0x010fc600078e3cff */
[----:B------:R-:W4:Y:S01]  /*0510*/  @P3 LDG.E R22, desc[UR8][R10.64+0x4c] ;  /* 0x00004c080a163981 */ /* 0x000f22000c1e1900 */
[----:B------:R-:W-:-:S04]  /*0520*/  @P3 LOP3.LUT R15, R15, R28, RZ, 0x3c, !PT ;  /* 0x0000001c0f0f3212 */ /* 0x000fc800078e3cff */
[----:B------:R-:W-:Y:S02]  /*0530*/  @P4 LOP3.LUT R15, R15, R26, RZ, 0x3c, !PT ;  /* 0x0000001a0f0f4212 */ /* 0x000fe400078e3cff */
[----:B------:R-:W-:Y:S01]  /*0540*/  @P1 LOP3.LUT R4, R4, R21, RZ, 0x3c, !PT ;  /* 0x0000001504041212 */ /* 0x000fe200078e3cff */
[----:B------:R-:W4:Y:S04]  /*0550*/  @P5 LDG.E R26, desc[UR8][R10.64+0x64] ;  /* 0x000064080a1a5981 */ /* 0x000f28000c1e1900 */
[----:B------:R-:W4:Y:S01]  /*0560*/  @P3 LDG.E R21, desc[UR8][R10.64+0x40] ;  /* 0x000040080a153981 */ /* 0x000f22000c1e1900 */
[----:B------:R-:W-:Y:S02]  /*0570*/  @P2 LOP3.LUT R6, R6, R23, RZ, 0x3c, !PT ;  /* 0x0000001706062212 */ /* 0x000fe400078e3cff */
[----:B------:R-:W-:Y:S01]  /*0580*/  @P2 LOP3.LUT R4, R4, R25, RZ, 0x3c, !PT ;  /* 0x0000001904042212 */ /* 0x000fe200078e3cff */
[----:B------:R-:W4:Y:S04]  /*0590*/  @P3 LDG.E R23, desc[UR8][R10.64+0x48] ;  /* 0x000048080a173981 */ /* 0x000f28000c1e1900 */
[----:B------:R-:W4:Y:S01]  /*05a0*/  @P4 LDG.E R25, desc[UR8][R10.64+0x54] ;  /* 0x000054080a194981 */ /* 0x000f22000c1e1900 */
[----:B--2---:R-:W-:-:S03]  /*05b0*/  @P1 LOP3.LUT R7, R7, R18, RZ, 0x3c, !PT ;  /* 0x0000001207071212 */ /* 0x004fc600078e3cff */
[----:B------:R-:W2:Y:S01]  /*05c0*/  @P3 LDG.E R18, desc[UR8][R10.64+0x44] ;  /* 0x000044080a123981 */ /* 0x000ea2000c1e1900 */
[----:B---3--:R-:W-:-:S03]  /*05d0*/  @P2 LOP3.LUT R7, R7, R20, RZ, 0x3c, !PT ;  /* 0x0000001407072212 */ /* 0x008fc600078e3cff */
[----:B------:R-:W3:Y:S01]  /*05e0*/  @P4 LDG.E R20, desc[UR8][R10.64+0x58] ;  /* 0x000058080a144981 */ /* 0x000ee2000c1e1900 */
[----:B----4-:R-:W-:-:S03]  /*05f0*/  @P3 LOP3.LUT R5, R5, R22, RZ, 0x3c, !PT ;  /* 0x0000001605053212 */ /* 0x010fc600078e3cff */
[----:B------:R-:W4:Y:S01]  /*0600*/  @P4 LDG.E R22, desc[UR8][R10.64+0x60] ;  /* 0x000060080a164981 */ /* 0x000f22000c1e1900 */
[----:B------:R-:W-:Y:S02]  /*0610*/  LOP3.LUT P0, RZ, R24, 0x80, RZ, 0xc0, !PT ;  /* 0x0000008018ff7812 */ /* 0x000fe4000780c0ff */
[----:B------:R-:W-:Y:S02]  /*0620*/  @P5 LOP3.LUT R15, R15, R26, RZ, 0x3c, !PT ;  /* 0x0000001a0f0f5212 */ /* 0x000fe400078e3cff */
[----:B------:R-:W4:Y:S01]  /*0630*/  @P6 LDG.E R26, desc[UR8][R10.64+0x78] ;  /* 0x000078080a1a6981 */ /* 0x000f22000c1e1900 */
[----:B------:R-:W-:-:S03]  /*0640*/  @P3 LOP3.LUT R6, R6, R21, RZ, 0x3c, !PT ;  /* 0x0000001506063212 */ /* 0x000fc600078e3cff */
[----:B------:R-:W4:Y:S01]  /*0650*/  @P4 LDG.E R21, desc[UR8][R10.64+0x5c] ;  /* 0x00005c080a154981 */ /* 0x000f22000c1e1900 */
[----:B------:R-:W-:-:S03]  /*0660*/  @P3 LOP3.LUT R4, R4, R23, RZ, 0x3c, !PT ;  /* 0x0000001704043212 */ /* 0x000fc600078e3cff */
[----:B------:R-:W4:Y:S01]  /*0670*/  @P5 LDG.E R23, desc[UR8][R10.64+0x68] ;  /* 0x000068080a175981 */ /* 0x000f22000c1e1900 */
[----:B------:R-:W-:-:S03]  /*0680*/  @P4 LOP3.LUT R6, R6, R25, RZ, 0x3c, !PT ;  /* 0x0000001906064212 */ /* 0x000fc600078e3cff */
[----:B------:R-:W4:Y:S01]  /*0690*/  @P5 LDG.E R25, desc[UR8][R10.64+0x70] ;  /* 0x000070080a195981 */ /* 0x000f22000c1e1900 */
[----:B--2---:R-:W-:-:S03]  /*06a0*/  @P3 LOP3.LUT R7, R7, R18, RZ, 0x3c, !PT ;  /* 0x0000001207073212 */ /* 0x004fc600078e3cff */
[----:B------:R-:W2:Y:S01]  /*06b0*/  @P5 LDG.E R18, desc[UR8][R10.64+0x6c] ;  /* 0x00006c080a125981 */ /* 0x000ea2000c1e1900 */
[----:B---3--:R-:W-:-:S03]  /*06c0*/  @P4 LOP3.LUT R7, R7, R20, RZ, 0x3c, !PT ;  /* 0x0000001407074212 */ /* 0x008fc600078e3cff */
[----:B------:R-:W3:Y:S01]  /*06d0*/  @P5 LDG.E R20, desc[UR8][R10.64+0x74] ;  /* 0x000074080a145981 */ /* 0x000ee2000c1e1900 */
[----:B----4-:R-:W-:-:S03]  /*06e0*/  @P4 LOP3.LUT R5, R5, R22, RZ, 0x3c, !PT ;  /* 0x0000001605054212 */ /* 0x010fc600078e3cff */
[----:B------:R-:W4:Y:S01]  /*06f0*/  @P0 LDG.E R22, desc[UR8][R10.64+0x8c] ;  /* 0x00008c080a160981 */ /* 0x000f22000c1e1900 */
[----:B------:R-:W-:-:S03]  /*0700*/  @P6 LOP3.LUT R15, R15, R26, RZ, 0x3c, !PT ;  /* 0x0000001a0f0f6212 */ /* 0x000fc600078e3cff */
        /* <DEDUP_REMOVED lines=13> */
[----:B------:R-:W-:Y:S02]  /*07e0*/  @P6 LOP3.LUT R6, R6, R27, RZ, 0x3c, !PT ;  /* 0x0000001b06066212 */ /* 0x000fe400078e3cff */
[----:B------:R-:W-:Y:S02]  /*07f0*/  @P6 LOP3.LUT R4, R4, R21, RZ, 0x3c, !PT ;  /* 0x0000001504046212 */ /* 0x000fe400078e3cff */
[----:B------:R-:W-:Y:S02]  /*0800*/  @P0 LOP3.LUT R6, R6, R23, RZ, 0x3c, !PT ;  /* 0x0000001706060212 */ /* 0x000fe400078e3cff */
[----:B------:R-:W-:Y:S02]  /*0810*/  @P0 LOP3.LUT R4, R4, R25, RZ, 0x3c, !PT ;  /* 0x0000001904040212 */ /* 0x000fe400078e3cff */
[----:B--2---:R-:W-:Y:S02]  /*0820*/  @P6 LOP3.LUT R7, R7, R18, RZ, 0x3c, !PT ;  /* 0x0000001207076212 */ /* 0x004fe400078e3cff */
[----:B---3--:R-:W-:-:S02]  /*0830*/  @P6 LOP3.LUT R5, R5, R20, RZ, 0x3c, !PT ;  /* 0x0000001405056212 */ /* 0x008fc400078e3cff */
[----:B----4-:R-:W-:Y:S02]  /*0840*/  @P0 LOP3.LUT R7, R7, R22, RZ, 0x3c, !PT ;  /* 0x0000001607070212 */ /* 0x010fe400078e3cff */
[----:B------:R-:W-:Y:S02]  /*0850*/  @P0 LOP3.LUT R5, R5, R26, RZ, 0x3c, !PT ;  /* 0x0000001a05050212 */ /* 0x000fe400078e3cff */
[----:B------:R-:W-:-:S13]  /*0860*/  R2P PR, R24.B1, 0x7f ;  /* 0x0000007f18007804 */ /* 0x000fda0000001000 */
[----:B------:R-:W2:Y:S04]  /*0870*/  @P0 LDG.E R18, desc[UR8][R10.64+0xa0] ;  /* 0x0000a0080a120981 */ /* 0x000ea8000c1e1900 */
[----:B------:R-:W3:Y:S04]  /*0880*/  @P1 LDG.E R22, desc[UR8][R10.64+0xb4] ;  /* 0x0000b4080a161981 */ /* 0x000ee8000c1e1900 */
[----:B------:R-:W4:Y:S04]  /*0890*/  @P2 LDG.E R26, desc[UR8][R10.64+0xc8] ;  /* 0x0000c8080a1a2981 */ /* 0x000f28000c1e1900 */
[----:B------:R-:W4:Y:S04]  /*08a0*/  @P3 LDG.E R28, desc[UR8][R10.64+0xdc] ;  /* 0x0000dc080a1c3981 */ /* 0x000f28000c1e1900 */
[----:B------:R-:W4:Y:S04]  /*08b0*/  @P0 LDG.E R23, desc[UR8][R10.64+0xa4] ;  /* 0x0000a4080a170981 */ /* 0x000f28000c1e1900 */
[----:B------:R-:W4:Y:S04]  /*08c0*/  @P0 LDG.E R20, desc[UR8][R10.64+0xa8] ;  /* 0x0000a8080a140981 */ /* 0x000f28000c1e1900 */
[----:B------:R-:W4:Y:S04]  /*08d0*/  @P4 LDG.E R25, desc[UR8][R10.64+0xf0] ;  /* 0x0000f0080a194981 */ /* 0x000f28000c1e1900 */
        /* <DEDUP_REMOVED lines=21> */
[----:B------:R-:W-:Y:S02]  /*0a30*/  LOP3.LUT P0, RZ, R24, 0x8000, RZ, 0xc0, !PT ;  /* 0x0000800018ff7812 */ /* 0x000fe4000780c0ff */
[----:B----4-:R-:W-:Y:S01]  /*0a40*/  @P5 LOP3.LUT R15, R15, R26, RZ, 0x3c, !PT ;  /* 0x0000001a0f0f5212 */ /* 0x010fe200078e3cff */
[----:B------:R-:W4:Y:S04]  /*0a50*/  @P3 LDG.E R24, desc[UR8][R10.64+0xe4] ;  /* 0x0000e4080a183981 */ /* 0x000f28000c1e1900 */
[----:B------:R-:W2:Y:S01]  /*0a60*/  @P6 LDG.E R26, desc[UR8][R10.64+0x118] ;  /* 0x000118080a1a6981 */ /* 0x000ea2000c1e1900 */
        /* <DEDUP_REMOVED lines=8> */
[----:B---3--:R-:W-:-:S03]  /*0af0*/  @P2 LOP3.LUT R5, R5, R22, RZ, 0x3c, !PT ;  /* 0x0000001605052212 */ /* 0x008fc600078e3cff */
[----:B------:R-:W3:Y:S01]  /*0b00*/  @P4 LDG.E R22, desc[UR8][R10.64+0x100] ;  /* 0x000100080a164981 */ /* 0x000ee2000c1e1900 */
[----:B--2---:R-:W-:-:S03]  /*0b10*/  @P6 LOP3.LUT R15, R15, R26, RZ, 0x3c, !PT ;  /* 0x0000001a0f0f6212 */ /* 0x004fc600078e3cff */
[----:B------:R-:W2:Y:S01]  /*0b20*/  @P0 LDG.E R26, desc[UR8][R10.64+0x12c] ;  /* 0x00012c080a1a0981 */ /* 0x000ea2000c1e1900 */
[----:B----4-:R-:W-:-:S03]  /*0b30*/  @P2 LOP3.LUT R4, R4, R23, RZ, 0x3c, !PT ;  /* 0x0000001704042212 */ /* 0x010fc600078e3cff */
[----:B------:R-:W4:Y:S01]  /*0b40*/  @P4 LDG.E R23, desc[UR8][R10.64+0xfc] ;  /* 0x0000fc080a174981 */ /* 0x000f22000c1e1900 */
[----:B------:R-:W-:-:S03]  /*0b50*/  @P2 LOP3.LUT R7, R7, R20, RZ, 0x3c, !PT ;  /* 0x0000001407072212 */ /* 0x000fc600078e3cff */
[----:B------:R-:W4:Y:S01]  /*0b60*/  @P4 LDG.E R20, desc[UR8][R10.64+0xf8] ;  /* 0x0000f8080a144981 */ /* 0x000f22000c1e1900 */
[----:B------:R-:W-:Y:S02]  /*0b70*/  @P3 LOP3.LUT R4, R4, R27, RZ, 0x3c, !PT ;  /* 0x0000001b04043212 */ /* 0x000fe400078e3cff */
[----:B------:R-:W-:Y:S01]  /*0b80*/  @P3 LOP3.LUT R6, R6, R25, RZ, 0x3c, !PT ;  /* 0x0000001906063212 */ /* 0x000fe200078e3cff */
[----:B------:R-:W4:Y:S01]  /*0b90*/  @P5 LDG.E R27, desc[UR8][R10.64+0x110] ;  /* 0x000110080a1b5981 */ /* 0x000f22000c1e1900 */
[----:B------:R-:W-:-:S03]  /*0ba0*/  @P3 LOP3.LUT R7, R7, R24, RZ, 0x3c, !PT ;  /* 0x0000001807073212 */ /* 0x000fc600078e3cff */
[----:B------:R-:W4:Y:S04]  /*0bb0*/  @P5 LDG.E R25, desc[UR8][R10.64+0x108] ;  /* 0x000108080a195981 */ /* 0x000f28000c1e1900 */
        /* <DEDUP_REMOVED lines=19> */
[----:B------:R-:W-:-:S05]  /*0cf0*/  VIADD R19, R19, 0x10 ;  /* 0x0000001013137836 */ /* 0x000fca0000000000 */
[----:B------:R-:W-:Y:S02]  /*0d00*/  ISETP.NE.AND P1, PT, R19, 0x20, PT ;  /* 0x000000201300780c */ /* 0x000fe40003f25270 */
[----:B------:R-:W-:Y:S02]  /*0d10*/  @P5 LOP3.LUT R5, R5, R18, RZ, 0x3c, !PT ;  /* 0x0000001205055212 */ /* 0x000fe400078e3cff */
[----:B------:R-:W-:Y:S02]  /*0d20*/  @P6 LOP3.LUT R6, R6, R21, RZ, 0x3c, !PT ;  /* 0x0000001506066212 */ /* 0x000fe400078e3cff */
[----:B---3--:R-:W-:-:S04]  /*0d30*/  @P6 LOP3.LUT R5, R5, R22, RZ, 0x3c, !PT ;  /* 0x0000001605056212 */ /* 0x008fc800078e3cff */
[----:B--2---:R-:W-:Y:S02]  /*0d40*/  @P0 LOP3.LUT R5, R5, R26, RZ, 0x3c, !PT ;  /* 0x0000001a05050212 */ /* 0x004fe400078e3cff */
[----:B----4-:R-:W-:Y:S02]  /*0d50*/  @P6 LOP3.LUT R4, R4, R23, RZ, 0x3c, !PT ;  /* 0x0000001704046212 */ /* 0x010fe400078e3cff */
[----:B------:R-:W-:Y:S02]  /*0d60*/  @P6 LOP3.LUT R7, R7, R20, RZ, 0x3c, !PT ;  /* 0x0000001407076212 */ /* 0x000fe400078e3cff */
[----:B------:R-:W-:Y:S02]  /*0d70*/  @P0 LOP3.LUT R4, R4, R27, RZ, 0x3c, !PT ;  /* 0x0000001b04040212 */ /* 0x000fe400078e3cff */
[----:B------:R-:W-:Y:S02]  /*0d80*/  @P0 LOP3.LUT R6, R6, R25, RZ, 0x3c, !PT ;  /* 0x0000001906060212 */ /* 0x000fe400078e3cff */
[----:B------:R-:W-:Y:S01]  /*0d90*/  @P0 LOP3.LUT R7, R7, R24, RZ, 0x3c, !PT ;  /* 0x0000001807070212 */ /* 0x000fe200078e3cff */
[----:B------:R-:W-:Y:S06]  /*0da0*/  @P1 BRA `(.L_x_4) ;  /* 0xfffffff400481947 */ /* 0x000fec000383ffff */
[----:B------:R-:W-:-:S05]  /*0db0*/  VIADD R17, R17, 0x1 ;  /* 0x0000000111117836 */ /* 0x000fca0000000000 */
[----:B------:R-:W-:-:S13]  /*0dc0*/  ISETP.NE.AND P0, PT, R17, 0x5, PT ;  /* 0x000000051100780c */ /* 0x000fda0003f05270 */
[----:B------:R-:W-:Y:S05]  /*0dd0*/  @P0 BRA `(.L_x_5) ;  /* 0xfffffff400300947 */ /* 0x000fea000383ffff */
[----:B------:R1:W-:Y:S01]  /*0de0*/  STG.E.64 desc[UR8][R2.64+0x8], R6 ;  /* 0x0000080602007986 */ /* 0x0003e2000c101b08 */
[----:B------:R-:W-:Y:S01]  /*0df0*/  VIADD R14, R14, 0x1 ;  /* 0x000000010e0e7836 */ /* 0x000fe20000000000 */
[----:B------:R-:W-:Y:S02]  /*0e00*/  LOP3.LUT R11, R0, 0x3, RZ, 0xc0, !PT ;  /* 0x00000003000b7812 */ /* 0x000fe400078ec0ff */
[----:B------:R1:W-:Y:S02]  /*0e10*/  STG.E.64 desc[UR8][R2.64+0x10], R4 ;  /* 0x0000100402007986 */ /* 0x0003e4000c101b08 */
[----:B------:R-:W-:Y:S02]  /*0e20*/  ISETP.GE.U32.AND P0, PT, R14, R11, PT ;  /* 0x0000000b0e00720c */ /* 0x000fe40003f06070 */
[----:B------:R1:W-:Y:S11]  /*0e30*/  STG.E desc[UR8][R2.64+0x4], R15 ;  /* 0x0000040f02007986 */ /* 0x0003f6000c101908 */
[----:B------:R-:W-:Y:S05]  /*0e40*/  @!P0 BRA `(.L_x_6) ;  /* 0xfffffff400048947 */ /* 0x000fea000383ffff */
.L_x_3:
[----:B------:R-:W-:Y:S05]  /*0e50*/  BSYNC.RECONVERGENT B1 ;  /* 0x0000000000017941 */ /* 0x000fea0003800200 */
.L_x_2:
[----:B------:R-:W-:Y:S01]  /*0e60*/  ISETP.GE.U32.AND P0, PT, R0, 0x4, PT ;  /* 0x000000040000780c */ /* 0x000fe20003f06070 */
[----:B------:R-:W-:Y:S01]  /*0e70*/  VIADD R12, R12, 0x1 ;  /* 0x000000010c0c7836 */ /* 0x000fe20000000000 */
[--C-:B------:R-:W-:Y:S02]  /*0e80*/  SHF.R.U64 R0, R0, 0x2, R13.reuse ;  /* 0x0000000200007819 */ /* 0x100fe4000000120d */
[----:B------:R-:W-:Y:S02]  /*0e90*/  ISETP.GE.U32.AND.EX P0, PT, R13, RZ, PT, P0 ;  /* 0x000000ff0d00720c */ /* 0x000fe40003f06100 */
[----:B------:R-:W-:-:S11]  /*0ea0*/  SHF.R.U32.HI R13, RZ, 0x2, R13 ;  /* 0x00000002ff0d7819 */ /* 0x000fd6000001160d */
[----:B------:R-:W-:Y:S05]  /*0eb0*/  @P0 BRA `(.L_x_7) ;  /* 0xfffffff000c80947 */ /* 0x000fea000383ffff */
.L_x_1:
[----:B------:R-:W-:Y:S05]  /*0ec0*/  BSYNC.RECONVERGENT B0 ;  /* 0x0000000000007941 */ /* 0x000fea0003800200 */
.L_x_0:
[----:B------:R-:W2:Y:S02]  /*0ed0*/  LDCU UR7, c[0x0][0x394] ;  /* 0x00007280ff0777ac */ /* 0x000ea40008000800 */
[----:B--2---:R-:W-:-:S09]  /*0ee0*/  UISETP.NE.AND UP0, UPT, UR7, URZ, UPT ;  /* 0x000000ff0700728c */ /* 0x004fd2000bf05270 */
[----:B------:R-:W-:Y:S05]  /*0ef0*/  BRA.U !UP0, `(.L_x_8) ;  /* 0x0000000d08447547 */ /* 0x000fea000b800000 */
[----:B------:R-:W-:Y:S01]  /*0f00*/  IMAD.MOV.U32 R0, RZ, RZ, RZ ;  /* 0x000000ffff007224 */ /* 0x000fe200078e00ff */
[----:B------:R-:W2:Y:S01]  /*0f10*/  LDCU UR6, c[0x0][0x394] ;  /* 0x00007280ff0677ac */ /* 0x000ea20008000800 */
[----:B------:R-:W-:-:S12]  /*0f20*/  USHF.R.S32.HI UR7, URZ, 0x1f, UR7 ;  /* 0x0000001fff077899 */ /* 0x000fd80008011407 */
.L_x_13:
[----:B--2---:R-:W-:-:S04]  /*0f30*/  ULOP3.LUT UR4, UR6, 0x3, URZ, 0xc0, !UPT ;  /* 0x0000000306047892 */ /* 0x004fc8000f8ec0ff */
[----:B------:R-:W-:-:S04]  /*0f40*/  UISETP.NE.U32.AND UP0, UPT, UR4, URZ, UPT ;  /* 0x000000ff0400728c */ /* 0x000fc8000bf05070 */
[----:B------:R-:W-:-:S09]  /*0f50*/  UISETP.NE.AND.EX UP0, UPT, URZ, URZ, UPT, UP0 ;  /* 0x000000ffff00728c */ /* 0x000fd2000bf05300 */
[----:B------:R-:W-:Y:S05]  /*0f60*/  BRA.U !UP0, `(.L_x_9) ;  /* 0x0000000d08087547 */ /* 0x000fea000b800000 */
[----:B0-----:R-:W0:Y:S01]  /*0f70*/  LDC.64 R8, c[0x4][0x8] ;  /* 0x01000200ff087b82 */ /* 0x001e220000000a00 */
[----:B------:R-:W-:Y:S01]  /*0f80*/  UMOV UR4, URZ ;  /* 0x000000ff00047c82 */ /* 0x000fe20008000000 */
[----:B0-----:R-:W-:-:S07]  /*0f90*/  IMAD.WIDE.U32 R8, R0, 0xc80, R8 ;  /* 0x00000c8000087825 */ /* 0x001fce00078e0008 */
.L_x_12:
[----:B--2---:R-:W-:Y:S01]  /*0fa0*/  IMAD.MOV.U32 R13, RZ, RZ, RZ ;  /* 0x000000ffff0d7224 */ /* 0x004fe200078e00ff */
[----:B-1----:R-:W-:Y:S01]  /*0fb0*/  CS2R R4, SRZ ;  /* 0x0000000000047805 */ /* 0x002fe2000001ff00 */
[----:B------:R-:W-:Y:S01]  /*0fc0*/  IMAD.MOV.U32 R15, RZ, RZ, RZ ;  /* 0x000000ffff0f7224 */ /* 0x000fe200078e00ff */
[----:B------:R-:W-:-:S07]  /*0fd0*/  CS2R R6, SRZ ;  /* 0x0000000000067805 */ /* 0x000fce000001ff00 */
.L_x_11:
[----:B------:R-:W-:-:S05]  /*0fe0*/  IMAD.WIDE.U32 R10, R15, 0x4, R2 ;  /* 0x000000040f0a7825 */ /* 0x000fca00078e0002 */
[----:B------:R0:W5:Y:S01]  /*0ff0*/  LDG.E R12, desc[UR8][R10.64+0x4] ;  /* 0x000004080a0c7981 */ /* 0x000162000c1e1900 */
[----:B------:R-:W-:-:S07]  /*1000*/  IMAD.MOV.U32 R17, RZ, RZ, RZ ;  /* 0x000000ffff117224 */ /* 0x000fce00078e00ff */
.L_x_10:
        /* <DEDUP_REMOVED lines=9> */
[----:B------:R-:W3:Y:S04]  /*10a0*/  @P1 LDG.E R20, desc[UR8][R10.64+0x14] ;  /* 0x000014080a141981 */ /* 0x000ee8000c1e1900 */
[----:B------:R-:W4:Y:S04]  /*10b0*/  @P2 LDG.E R24, desc[UR8][R10.64+0x28] ;  /* 0x000028080a182981 */ /* 0x000f28000c1e1900 */
[----:B------:R-:W4:Y:S04]  /*10c0*/  @P3 LDG.E R26, desc[UR8][R10.64+0x3c] ;  /* 0x00003c080a1a3981 */ /* 0x000f28000c1e1900 */
[----:B------:R-:W4:Y:S04]  /*10d0*/  @P4 LDG.E R28, desc[UR8][R10.64+0x50] ;  /* 0x000050080a1c4981 */ /* 0x000f28000c1e1900 */
[----:B------:R-:W4:Y:S04]  /*10e0*/  @!P0 LDG.E R19, desc[UR8][R10.64+0x4] ;  /* 0x000004080a138981 */ /* 0x000f28000c1e1900 */
[----:B------:R-:W4:Y:S04]  /*10f0*/  @P5 LDG.E R23, desc[UR8][R10.64+0x64] ;  /* 0x000064080a175981 */ /* 0x000f28000c1e1900 */
[----:B------:R-:W4:Y:S04]  /*1100*/  @!P0 LDG.E R16, desc[UR8][R10.64+0x8] ;  /* 0x000008080a108981 */ /* 0x000f28000c1e1900 */
[----:B------:R-:W4:Y:S04]  /*1110*/  @!P0 LDG.E R21, desc[UR8][R10.64+0xc] ;  /* 0x00000c080a158981 */ /* 0x000f28000c1e1900 */
[----:B------:R-:W4:Y:S04]  /*1120*/  @!P0 LDG.E R18, desc[UR8][R10.64+0x10] ;  /* 0x000010080a128981 */ /* 0x000f28000c1e1900 */
[----:B------:R-:W4:Y:S04]  /*1130*/  @P2 LDG.E R25, desc[UR8][R10.64+0x34] ;  /* 0x000034080a192981 */ /* 0x000f28000c1e1900 */
        /* <DEDUP_REMOVED lines=9> */
[----:B------:R-:W-:Y:S02]  /*11d0*/  @!P0 LOP3.LUT R6, R6, R19, RZ, 0x3c, !PT ;  /* 0x0000001306068212 */ /* 0x000fe400078e3cff */
[----:B------:R-:W3:Y:S01]  /*11e0*/  @P1 LDG.E R19, desc[UR8][R10.64+0x18] ;  /* 0x000018080a131981 */ /* 0x000ee2000c1e1900 */
[----:B------:R-:W-:-:S03]  /*11f0*/  @P5 LOP3.LUT R13, R13, R23, RZ, 0x3c, !PT ;  /* 0x000000170d0d5212 */ /* 0x000fc600078e3cff */
[----:B------:R-:W3:Y:S01]  /*1200*/  @P2 LDG.E R23, desc[UR8][R10.64+0x2c] ;  /* 0x00002c080a172981 */ /* 0x000ee2000c1e1900 */
[----:B------:R-:W-:-:S03]  /*1210*/  @!P0 LOP3.LUT R7, R7, R16, RZ, 0x3c, !PT ;  /* 0x0000001007078212 */ /* 0x000fc600078e3cff */
[----:B------:R-:W3:Y:S01]  /*1220*/  @P1 LDG.E R16, desc[UR8][R10.64+0x24] ;  /* 0x000024080a101981 */ /* 0x000ee2000c1e1900 */
[----:B------:R-:W-:-:S03]  /*1230*/  @!P0 LOP3.LUT R4, R4, R21, RZ, 0x3c, !PT ;  /* 0x0000001504048212 */ /* 0x000fc600078e3cff */
[----:B------:R-:W3:Y:S01]  /*1240*/  @P1 LDG.E R21, desc[UR8][R10.64+0x20] ;  /* 0x000020080a151981 */ /* 0x000ee2000c1e1900 */
[----:B------:R-:W-:-:S03]  /*1250*/  @!P0 LOP3.LUT R5, R5, R18, RZ, 0x3c, !PT ;  /* 0x0000001205058212 */ /* 0x000fc600078e3cff */
[----:B------:R-:W3:Y:S01]  /*1260*/  @P2 LDG.E R18, desc[UR8][R10.64+0x30] ;  /* 0x000030080a122981 */ /* 0x000ee2000c1e1900 */
[----:B--2---:R-:W-:-:S03]  /*1270*/  @P1 LOP3.LUT R7, R7, R14, RZ, 0x3c, !PT ;  /* 0x0000000e07071212 */ /* 0x004fc600078e3cff */
[----:B------:R-:W2:Y:S01]  /*1280*/  @P3 LDG.E R14, desc[UR8][R10.64+0x44] ;  /* 0x000044080a0e3981 */ /* 0x000ea2000c1e1900 */
[----:B----4-:R-:W-:-:S03]  /*1290*/  @P6 LOP3.LUT R13, R13, R24, RZ, 0x3c, !PT ;  /* 0x000000180d0d6212 */ /* 0x010fc600078e3cff */
[----:B------:R-:W4:Y:S01]  /*12a0*/  @P5 LDG.E R24, desc[UR8][R10.64+0x6c] ;  /* 0x00006c080a185981 */ /* 0x000f22000c1e1900 */
[----:B---3--:R-:W-:-:S03]  /*12b0*/  @P1 LOP3.LUT R6, R6, R19, RZ, 0x3c, !PT ;  /* 0x0000001306061212 */ /* 0x008fc600078e3cff */
[----:B------:R-:W3:Y:S01]  /*12c0*/  @P3 LDG.E R19, desc[UR8][R10.64+0x48] ;  /* 0x000048080a133981 */ /* 0x000ee2000c1e1900 */
        /* <DEDUP_REMOVED lines=8> */
[----:B------:R-:W-:Y:S02]  /*1350*/  @P2 LOP3.LUT R5, R5, R20, RZ, 0x3c, !PT ;  /* 0x0000001405052212 */ /* 0x000fe400078e3cff */
[----:B------:R-:W-:Y:S01]  /*1360*/  @P2 LOP3.LUT R4, R4, R25, RZ, 0x3c, !PT ;  /* 0x0000001904042212 */ /* 0x000fe200078e3cff */
[----:B------:R-:W4:Y:S04]  /*1370*/  @P4 LDG.E R20, desc[UR8][R10.64+0x60] ;  /* 0x000060080a144981 */ /* 0x000f28000c1e1900 */
[----:B------:R-:W4:Y:S01]  /*1380*/  @P5 LDG.E R25, desc[UR8][R10.64+0x68] ;  /* 0x000068080a195981 */ /* 0x000f22000c1e1900 */
[----:B------:R-:W-:Y:S02]  /*1390*/  LOP3.LUT P0, RZ, R22, 0x80, RZ, 0xc0, !PT ;  /* 0x0000008016ff7812 */ /* 0x000fe4000780c0ff */
[----:B------:R-:W-:-:S11]  /*13a0*/  @P3 LOP3.LUT R6, R6, R27, RZ, 0x3c, !PT ;  /* 0x0000001b06063212 */ /* 0x000fd600078e3cff */
        /* <DEDUP_REMOVED lines=20> */
[----:B------:R-:W-:Y:S02]  /*14f0*/  @P0 LOP3.LUT R13, R13, R26, RZ, 0x3c, !PT ;  /* 0x0000001a0d0d0212 */ /* 0x000fe400078e3cff */
[----:B--2---:R-:W-:Y:S02]  /*1500*/  @P5 LOP3.LUT R5, R5, R14, RZ, 0x3c, !PT ;  /* 0x0000000e05055212 */ /* 0x004fe400078e3cff */
[----:B---3--:R-:W-:-:S04]  /*1510*/  @P5 LOP3.LUT R4, R4, R19, RZ, 0x3c, !PT ;  /* 0x0000001304045212 */ /* 0x008fc800078e3cff */
[----:B----4-:R-:W-:Y:S02]  /*1520*/  @P6 LOP3.LUT R4, R4, R23, RZ, 0x3c, !PT ;  /* 0x0000001704046212 */ /* 0x010fe400078e3cff */
[----:B------:R-:W-:Y:S02]  /*1530*/  @P6 LOP3.LUT R7, R7, R16, RZ, 0x3c, !PT ;  /* 0x0000001007076212 */ /* 0x000fe400078e3cff */
[----:B------:R-:W-:Y:S02]  /*1540*/  @P6 LOP3.LUT R6, R6, R21, RZ, 0x3c, !PT ;  /* 0x0000001506066212 */ /* 0x000fe400078e3cff */
[----:B------:R-:W-:Y:S02]  /*1550*/  @P6 LOP3.LUT R5, R5, R18, RZ, 0x3c, !PT ;  /* 0x0000001205056212 */ /* 0x000fe400078e3cff */
[----:B------:R-:W-:Y:S02]  /*1560*/  @P0 LOP3.LUT R4, R4, R27, RZ, 0x3c, !PT ;  /* 0x0000001b04040212 */ /* 0x000fe400078e3cff */
[----:B------:R-:W-:-:S02]  /*1570*/  @P0 LOP3.LUT R7, R7, R20, RZ, 0x3c, !PT ;  /* 0x0000001407070212 */ /* 0x000fc400078e3cff */
[----:B------:R-:W-:Y:S02]  /*1580*/  @P0 LOP3.LUT R6, R6, R25, RZ, 0x3c, !PT ;  /* 0x0000001906060212 */ /* 0x000fe400078e3cff */
        /* <DEDUP_REMOVED lines=33> */
[----:B--2---:R-:W-:Y:S02]  /*17a0*/  @P0 LOP3.LUT R5, R5, R16, RZ, 0x3c, !PT ;  /* 0x0000001005050212 */ /* 0x004fe400078e3cff */
[----:B------:R-:W-:Y:S01]  /*17b0*/  LOP3.LUT P0, RZ, R22, 0x8000, RZ, 0xc0, !PT ;  /* 0x0000800016ff7812 */ /* 0x000fe2000780c0ff */
        /* <DEDUP_REMOVED lines=8> */
[----:B------:R-:W4:Y:S04]  /*1840*/  @P4 LDG.E R14, desc[UR8][R10.64+0x100] ;  /* 0x000100080a0e4981 */ /* 0x000f28000c1e1900 */
[----:B------:R-:W4:Y:S01]  /*1850*/  @P4 LDG.E R22, desc[UR8][R10.64+0xf8] ;  /* 0x0000f8080a164981 */ /* 0x000f22000c1e1900 */
[----:B------:R-:W-:Y:S02]  /*1860*/  @P1 LOP3.LUT R5, R5, R26, RZ, 0x3c, !PT ;  /* 0x0000001a05051212 */ /* 0x000fe400078e3cff */
[----:B------:R-:W-:Y:S02]  /*1870*/  @P2 LOP3.LUT R4, R4, R23, RZ, 0x3c, !PT ;  /* 0x0000001704042212 */ /* 0x000fe400078e3cff */
[----:B------:R-:W-:Y:S01]  /*1880*/  @P2 LOP3.LUT R6, R6, R21, RZ, 0x3c, !PT ;  /* 0x0000001506062212 */ /* 0x000fe200078e3cff */
[----:B------:R-:W4:Y:S01]  /*1890*/  @P5 LDG.E R23, desc[UR8][R10.64+0x110] ;  /* 0x000110080a175981 */ /* 0x000f22000c1e1900 */
[----:B------:R-:W-:-:S03]  /*18a0*/  @P3 LOP3.LUT R4, R4, R27, RZ, 0x3c, !PT ;  /* 0x0000001b04043212 */ /* 0x000fc600078e3cff */
[----:B------:R-:W4:Y:S01]  /*18b0*/  @P5 LDG.E R21, desc[UR8][R10.64+0x108] ;  /* 0x000108080a155981 */ /* 0x000f22000c1e1900 */
[----:B------:R-:W-:Y:S02]  /*18c0*/  @P6 LOP3.LUT R13, R13, R28, RZ, 0x3c, !PT ;  /* 0x0000001c0d0d6212 */ /* 0x000fe400078e3cff */
[----:B------:R-:W-:Y:S01]  /*18d0*/  @P3 LOP3.LUT R6, R6, R25, RZ, 0x3c, !PT ;  /* 0x0000001906063212 */ /* 0x000fe200078e3cff */
[----:B------:R-:W4:Y:S01]  /*18e0*/  @P0 LDG.E R27, desc[UR8][R10.64+0x130] ;  /* 0x000130080a1b0981 */ /* 0x000f22000c1e1900 */
[----:B------:R-:W-:-:S03]  /*18f0*/  @P4 LOP3.LUT R4, R4, R19, RZ, 0x3c, !PT ;  /* 0x0000001304044212 */ /* 0x000fc600078e3cff */
[----:B------:R-:W4:Y:S01]  /*1900*/  @P6 LDG.E R19, desc[UR8][R10.64+0x11c] ;  /* 0x00011c080a136981 */ /* 0x000f22000c1e1900 */
[----:B------:R-:W-:-:S03]  /*1910*/  @P4 LOP3.LUT R6, R6, R29, RZ, 0x3c, !PT ;  /* 0x0000001d06064212 */ /* 0x000fc600078e3cff */
        /* <DEDUP_REMOVED lines=17> */
[----:B------:R-:W-:-:S04]  /*1a30*/  @P5 LOP3.LUT R6, R6, R21, RZ, 0x3c, !PT ;  /* 0x0000001506065212 */ /* 0x000fc800078e3cff */
        /* <DEDUP_REMOVED lines=15> */
[----:B------:R-:W-:Y:S02]  /*1b30*/  ULOP3.LUT UR5, UR6, 0x3, URZ, 0xc0, !UPT ;  /* 0x0000000306057892 */ /* 0x000fe4000f8ec0ff */
[----:B------:R-:W-:Y:S01]  /*1b40*/  UIADD3 UR4, UPT, UPT, UR4, 0x1, URZ ;  /* 0x0000000104047890 */ /* 0x000fe2000fffe0ff */
[----:B------:R2:W-:Y:S03]  /*1b50*/  STG.E.64 desc[UR8][R2.64+0x10], R4 ;  /* 0x0000100402007986 */ /* 0x0005e6000c101b08 */
[----:B------:R-:W-:Y:S01]  /*1b60*/  UISETP.GE.U32.AND UP0, UPT, UR4, UR5, UPT ;  /* 0x000000050400728c */ /* 0x000fe2000bf06070 */
[----:B------:R2:W-:Y:S08]  /*1b70*/  STG.E desc[UR8][R2.64+0x4], R13 ;  /* 0x0000040d02007986 */ /* 0x0005f0000c101908 */
[----:B------:R-:W-:Y:S05]  /*1b80*/  BRA.U !UP0, `(.L_x_12) ;  /* 0xfffffff508047547 */ /* 0x000fea000b83ffff */
.L_x_9:
[----:B------:R-:W-:Y:S01]  /*1b90*/  UISETP.GT.U32.AND UP0, UPT, UR6, 0x3, UPT ;  /* 0x000000030600788c */ /* 0x000fe2000bf04070 */
[----:B------:R-:W-:Y:S01]  /*1ba0*/  VIADD R0, R0, 0x1 ;  /* 0x0000000100007836 */ /* 0x000fe20000000000 */
[----:B------:R-:W-:Y:S02]  /*1bb0*/  USHF.R.U64 UR4, UR6, 0x2, UR7 ;  /* 0x0000000206047899 */ /* 0x000fe40008001207 */
[----:B------:R-:W-:Y:S02]  /*1bc0*/  UISETP.GT.U32.AND.EX UP0, UPT, UR7, URZ, UPT, UP0 ;  /* 0x000000ff0700728c */ /* 0x000fe4000bf04100 */
[----:B------:R-:W-:-:S03]  /*1bd0*/  USHF.R.U32.HI UR5, URZ, 0x2, UR7 ;  /* 0x00000002ff057899 */ /* 0x000fc60008011607 */
[----:B------:R-:W-:-:S04]  /*1be0*/  UMOV UR6, UR4 ;  /* 0x0000000400067c82 */ /* 0x000fc80008000000 */
[----:B------:R-:W-:Y:S01]  /*1bf0*/  UMOV UR7, UR5 ;  /* 0x0000000500077c82 */ /* 0x000fe20008000000 */
[----:B------:R-:W-:Y:S05]  /*1c00*/  BRA.U UP0, `(.L_x_13) ;  /* 0xfffffff100c87547 */ /* 0x000fea000b83ffff */
.L_x_8:
[----:B-12---:R-:W1:Y:S01]  /*1c10*/  LDC R4, c[0x0][0x380] ;  /* 0x0000e000ff047b82 */ /* 0x006e620000000800 */
[----:B------:R-:W-:Y:S04]  /*1c20*/  STG.E.64 desc[UR8][R2.64+0x18], RZ ;  /* 0x000018ff02007986 */ /* 0x000fe8000c101b08 */
[----:B------:R-:W-:Y:S03]  /*1c30*/  STG.E desc[UR8][R2.64+0x20], RZ ;  /* 0x000020ff02007986 */ /* 0x000fe6000c101908 */
[----:B------:R-:W2:Y:S01]  /*1c40*/  LDC R5, c[0x0][0x394] ;  /* 0x0000e500ff057b82 */ /* 0x000ea20000000800 */
[----:B------:R-:W-:Y:S01]  /*1c50*/  STG.E.64 desc[UR8][R2.64+0x28], RZ ;  /* 0x000028ff02007986 */ /* 0x000fe2000c101b08 */
[----:B-1----:R-:W-:-:S02]  /*1c60*/  LOP3.LUT R0, R4, 0xaad26b49, RZ, 0x3c, !PT ;  /* 0xaad26b4904007812 */ /* 0x002fc400078e3cff */
[----:B------:R-:W-:Y:S01]  /*1c70*/  ISETP.GT.AND P0, PT, R4, -0x1, PT ;  /* 0xffffffff0400780c */ /* 0x000fe20003f04270 */
[----:B------:R-:W-:Y:S02]  /*1c80*/  IMAD.MOV.U32 R4, RZ, RZ, -0x266e14b1 ;  /* 0xd991eb4fff047424 */ /* 0x000fe400078e00ff */
[----:B------:R-:W-:-:S03]  /*1c90*/  IMAD R0, R0, 0x4182bed5, RZ ;  /* 0x4182bed500007824 */ /* 0x000fc600078e02ff */
[----:B0-----:R-:W-:-:S04]  /*1ca0*/  SEL R7, R4, 0x8bf16996, P0 ;  /* 0x8bf1699604077807 */ /* 0x001fc80000000000 */
[----:B------:R-:W-:-:S05]  /*1cb0*/  IADD3 R0, PT, PT, R7, 0x64f0c9, R0 ;  /* 0x0064f0c907007810 */ /* 0x000fca0007ffe000 */
[----:B--2---:R-:W-:-:S05]  /*1cc0*/  IMAD R5, R5, 0x587c5, R0 ;  /* 0x000587c505057824 */ /* 0x004fca00078e0200 */
[----:B------:R-:W-:Y:S01]  /*1cd0*/  STG.E desc[UR8][R2.64], R5 ;  /* 0x0000000502007986 */ /* 0x000fe2000c101908 */
[----:B------:R-:W-:Y:S05]  /*1ce0*/  EXIT ;  /* 0x000000000000794d */ /* 0x000fea0003800000 */
.L_x_14:
[----:B------:R-:W-:-:S00]  /*1cf0*/  BRA `(.L_x_14) ;  /* 0xfffffffc00fc7947 */ /* 0x000fc0000383ffff */
[----:B------:R-:W-:-:S00]  /*1d00*/  NOP ;  /* 0x0000000000007918 */ /* 0x000fc00000000000 */
[----:B------:R-:W-:-:S00]  /*1d10*/  NOP ;  /* 0x0000000000007918 */ /* 0x000fc00000000000 */
[----:B------:R-:W-:-:S00]  /*1d20*/  NOP ;  /* 0x0000000000007918 */ /* 0x000fc00000000000 */
[----:B------:R-:W-:-:S00]  /*1d30*/  NOP ;  /* 0x0000000000007918 */ /* 0x000fc00000000000 */
[----:B------:R-:W-:-:S00]  /*1d40*/  NOP ;  /* 0x0000000000007918 */ /* 0x000fc00000000000 */
[----:B------:R-:W-:-:S00]  /*1d50*/  NOP ;  /* 0x0000000000007918 */ /* 0x000fc00000000000 */
[----:B------:R-:W-:-:S00]  /*1d60*/  NOP ;  /* 0x0000000000007918 */ /* 0x000fc00000000000 */
[----:B------:R-:W-:-:S00]  /*1d70*/  NOP ;  /* 0x0000000000007918 */ /* 0x000fc00000000000 */
.L_x_15:


//--------------------- .nv.global.init           --------------------------
	.section	.nv.global.init,"aw",@progbits
	.align	4
.nv.global.init:
	.type		mrg32k3aM1SubSeq,@object
	.size		mrg32k3aM1SubSeq,(mrg32k3aM2SubSeq - mrg32k3aM1SubSeq)
mrg32k3aM1SubSeq:
        /*0000*/ 	.byte	0x0b, 0xcc, 0xee, 0x04, 0x73, 0x29, 0x8b, 0x6f, 0xf6, 0x53, 0x03, 0xf6, 0x23, 0xf6, 0xea, 0xda
        /* <DEDUP_REMOVED lines=125> */
	.type		mrg32k3aM2SubSeq,@object
	.size		mrg32k3aM2SubSeq,(mrg32k3aM1 - mrg32k3aM2SubSeq)
mrg32k3aM2SubSeq:
        /* <DEDUP_REMOVED lines=126> */
	.type		mrg32k3aM1,@object
	.size		mrg32k3aM1,(mrg32k3aM1Seq - mrg32k3aM1)
mrg32k3aM1:
        /* <DEDUP_REMOVED lines=144> */
	.type		mrg32k3aM1Seq,@object
	.size		mrg32k3aM1Seq,(mrg32k3aM2 - mrg32k3aM1Seq)
mrg32k3aM1Seq:
        /* <DEDUP_REMOVED lines=144> */
	.type		mrg32k3aM2,@object
	.size		mrg32k3aM2,(mrg32k3aM2Seq - mrg32k3aM2)
mrg32k3aM2:
        /* <DEDUP_REMOVED lines=144> */
	.type		mrg32k3aM2Seq,@object
	.size		mrg32k3aM2Seq,(precalc_xorwow_matrix - mrg32k3aM2Seq)
mrg32k3aM2Seq:
        /* <DEDUP_REMOVED lines=144> */
	.type		precalc_xorwow_matrix,@object
	.size		precalc_xorwow_matrix,(precalc_xorwow_offset_matrix - precalc_xorwow_matrix)
precalc_xorwow_matrix:
        /* <DEDUP_REMOVED lines=6400> */
	.type		precalc_xorwow_offset_matrix,@object
	.size		precalc_xorwow_offset_matrix,(.L_1 - precalc_xorwow_offset_matrix)
precalc_xorwow_offset_matrix:
        /* <DEDUP_REMOVED lines=6400> */
.L_1:


//--------------------- .nv.shared.reserved.0     --------------------------
	.section	.nv.shared.reserved.0,"aw",@nobits
	.weak		__nv_reservedSMEM_offset_0_alias
	.size		__nv_reservedSMEM_offset_0_alias, 0, 64
	.other		__nv_reservedSMEM_offset_0_alias,@"STO_CUDA_RESERVED_SHARED STV_DEFAULT"
__nv_reservedSMEM_offset_0_alias:
	.zero		0
	.zero		64


//--------------------- .nv.constant0._Z15InitXorwowStateiP17curandStateXORWOWii --------------------------
	.section	.nv.constant0._Z15InitXorwowStateiP17curandStateXORWOWii,"a",@progbits
	.sectionflags	@""
	.align	4
.nv.constant0._Z15InitXorwowStateiP17curandStateXORWOWii:
	.zero		920


//--------------------- SYMBOLS --------------------------

	.type		.nv.reservedSmem.offset0,@object
	.size		.nv.reservedSmem.offset0,0x4
